def attn_fwd(
    Q,
    K,
    V,
    Out,
    Lse,
    sm_scale,
    stride_qz,
    stride_qh,
    stride_qm,
    stride_qk,
    stride_kz,
    stride_kh,
    stride_kn,
    stride_kk,
    stride_vz,
    stride_vh,
    stride_vn,
    stride_vk,
    stride_oz,
    stride_oh,
    stride_om,
    stride_ok,
    seqlen_q,
    seqlen_k,
    BLOCK_M: tl.constexpr,
    BLOCK_N: tl.constexpr,
    HEAD_DIM: tl.constexpr,
    CAUSAL: tl.constexpr,
):
    start_m = tl.program_id(0)
    off_hz = tl.program_id(1)
    q_off = off_hz * stride_qh
    k_off = off_hz * stride_kh
    v_off = off_hz * stride_vh
    offs_m = start_m * BLOCK_M + tl.arange(0, BLOCK_M)
    offs_d = tl.arange(0, HEAD_DIM)
    offs_n = tl.arange(0, BLOCK_N)
    q_ptrs = Q + q_off + offs_m[:, None] * stride_qm + offs_d[None, :] * stride_qk
    k_ptrs = K + k_off + offs_d[:, None] * stride_kk + offs_n[None, :] * stride_kn
    v_ptrs = V + v_off + offs_n[:, None] * stride_vn + offs_d[None, :] * stride_vk
    m_i = tl.full([BLOCK_M], float("-inf"), dtype=tl.float32)
    l_i = tl.zeros([BLOCK_M], dtype=tl.float32) + 1.0
    acc = tl.zeros([BLOCK_M, HEAD_DIM], dtype=tl.float32)
    q = tl.load(q_ptrs)
    acc, l_i, m_i = _attn_fwd_inner(
        acc,
        l_i,
        m_i,
        q,
        k_ptrs,
        v_ptrs,
        sm_scale,
        stride_kn,
        stride_vn,
        start_m,
        seqlen_k,
        BLOCK_M,
        BLOCK_N,
        HEAD_DIM,
        CAUSAL,
    )
    acc = acc / l_i[:, None]
    lse = m_i + tl.math.log2(l_i) / 1.4426950408889634
    o_ptrs = (
        Out
        + off_hz * stride_oh
        + offs_m[:, None] * stride_om
        + offs_d[None, :] * stride_ok
    )
    tl.store(o_ptrs, acc.to(Out.dtype.element_ty))
    tl.store(Lse + off_hz * seqlen_q + offs_m, lse)

# config = {"BLOCK_M": 256, "BLOCK_N": 64, "HEAD_DIM": 128, "arch": "sm_90", "causal": false, "dtype": "fp8e4m3", "num_stages": 2, "num_warps": 16}
# arch = sm_90


// ===== COMPILED SASS (sm_90a) =====

	.target	sm_90a

	.elftype	@"ET_EXEC"


//--------------------- .note.nv.tkinfo           --------------------------
	.section	.note.nv.tkinfo,"",@"SHT_NOTE"
	.sectionflags	@"SHF_NOTE_NV_TKINFO"
	.tkinfo
        /*0018*/ 	.word	0x00000002
        /*0030*/ 	.string	""
        /*0030*/ 	.string	"ptxas"
        /*0030*/ 	.string	"Cuda compilation tools, release 13.0, V13.0.88"
        /*0030*/ 	.string	"Build cuda_13.0.r13.0/compiler.36424714_0"
        /*0030*/ 	.string	"-v  -suppress-debug-info  -lineinfo  -arch sm_90a "



//--------------------- .note.nv.cuinfo           --------------------------
	.section	.note.nv.cuinfo,"",@"SHT_NOTE"
	.sectionflags	@"SHF_NOTE_NV_CUINFO"
        /*0018*/ 	.short	0x0002
        /*001a*/ 	.short	0x005a
        /*001c*/ 	.short	0x0082
	.zero		2


//--------------------- .nv.info                  --------------------------
	.section	.nv.info,"",@"SHT_CUDA_INFO"
	.align	4


	//----- nvinfo : EIATTR_REGCOUNT
	.align		4
        /*0000*/ 	.byte	0x04, 0x2f
        /*0002*/ 	.short	(.L_2 - .L_1)
	.align		4
.L_1:
        /*0004*/ 	.word	index@(attn_fwd)
        /*0008*/ 	.word	0x00000080


	//----- nvinfo : EIATTR_FRAME_SIZE
	.align		4
.L_2:
        /*000c*/ 	.byte	0x04, 0x11
        /*000e*/ 	.short	(.L_4 - .L_3)
	.align		4
.L_3:
        /*0010*/ 	.word	index@(attn_fwd)
        /*0014*/ 	.word	0x00000120


	//----- nvinfo : EIATTR_MIN_STACK_SIZE
	.align		4
.L_4:
        /*0018*/ 	.byte	0x04, 0x12
        /*001a*/ 	.short	(.L_6 - .L_5)
	.align		4
.L_5:
        /*001c*/ 	.word	index@(attn_fwd)
        /*0020*/ 	.word	0x00000120
.L_6:


//--------------------- .nv.compat                --------------------------
	.section	.nv.compat,"",@"SHT_CUDA_COMPAT_INFO"
	.align	4
        /*0000*/ 	.byte	0x02, 0x09, 0x01, 0x00, 0x02, 0x02, 0x04, 0x00, 0x02, 0x05, 0x05, 0x00, 0x03, 0x07, 0x01, 0x01
        /*0010*/ 	.byte	0x02, 0x03, 0x00, 0x00, 0x02, 0x06, 0x01, 0x00, 0x04, 0x0b, 0x08, 0x00, 0x00, 0x00, 0x00, 0x00
        /*0020*/ 	.byte	0x00, 0x00, 0x00, 0x00


//--------------------- .nv.info.attn_fwd         --------------------------
	.section	.nv.info.attn_fwd,"",@"SHT_CUDA_INFO"
	.sectionflags	@""
	.align	4


	//----- nvinfo : EIATTR_CUDA_API_VERSION
	.align		4
        /*0000*/ 	.byte	0x04, 0x37
        /*0002*/ 	.short	(.L_8 - .L_7)
.L_7:
        /*0004*/ 	.word	0x00000082


	//----- nvinfo : EIATTR_KPARAM_INFO
	.align		4
.L_8:
        /*0008*/ 	.byte	0x04, 0x17
        /*000a*/ 	.short	(.L_10 - .L_9)
.L_9:
        /*000c*/ 	.word	0x00000000
        /*0010*/ 	.short	0x0019
        /*0012*/ 	.short	0x0080
        /*0014*/ 	.byte	0x00, 0xf4, 0x21, 0x00


	//----- nvinfo : EIATTR_KPARAM_INFO
	.align		4
.L_10:
        /*0018*/ 	.byte	0x04, 0x17
        /*001a*/ 	.short	(.L_12 - .L_11)
.L_11:
        /*001c*/ 	.word	0x00000000
        /*0020*/ 	.short	0x0018
        /*0022*/ 	.short	0x0078
        /*0024*/ 	.byte	0x00, 0xf4, 0x21, 0x00


	//----- nvinfo : EIATTR_KPARAM_INFO
	.align		4
.L_12:
        /*0028*/ 	.byte	0x04, 0x17
        /*002a*/ 	.short	(.L_14 - .L_13)
.L_13:
        /*002c*/ 	.word	0x00000000
        /*0030*/ 	.short	0x0017
        /*0032*/ 	.short	0x0070
        /*0034*/ 	.byte	0x00, 0xf0, 0x11, 0x00


	//----- nvinfo : EIATTR_KPARAM_INFO
	.align		4
.L_14:
        /*0038*/ 	.byte	0x04, 0x17
        /*003a*/ 	.short	(.L_16 - .L_15)
.L_15:
        /*003c*/ 	.word	0x00000000
        /*0040*/ 	.short	0x0016
        /*0042*/ 	.short	0x006c
        /*0044*/ 	.byte	0x00, 0xf0, 0x11, 0x00


	//----- nvinfo : EIATTR_KPARAM_INFO
	.align		4
.L_16:
        /*0048*/ 	.byte	0x04, 0x17
        /*004a*/ 	.short	(.L_18 - .L_17)
.L_17:
        /*004c*/ 	.word	0x00000000
        /*0050*/ 	.short	0x0015
        /*0052*/ 	.short	0x0068
        /*0054*/ 	.byte	0x00, 0xf0, 0x11, 0x00


	//----- nvinfo : EIATTR_KPARAM_INFO
	.align		4
.L_18:
        /*0058*/ 	.byte	0x04, 0x17
        /*005a*/ 	.short	(.L_20 - .L_19)
.L_19:
        /*005c*/ 	.word	0x00000000
        /*0060*/ 	.short	0x0014
        /*0062*/ 	.short	0x0064
        /*0064*/ 	.byte	0x00, 0xf0, 0x11, 0x00


	//----- nvinfo : EIATTR_KPARAM_INFO
	.align		4
.L_20:
        /*0068*/ 	.byte	0x04, 0x17
        /*006a*/ 	.short	(.L_22 - .L_21)
.L_21:
        /*006c*/ 	.word	0x00000000
        /*0070*/ 	.short	0x0013
        /*0072*/ 	.short	0x0060
        /*0074*/ 	.byte	0x00, 0xf0, 0x11, 0x00


	//----- nvinfo : EIATTR_KPARAM_INFO
	.align		4
.L_22:
        /*0078*/ 	.byte	0x04, 0x17
        /*007a*/ 	.short	(.L_24 - .L_23)
.L_23:
        /*007c*/ 	.word	0x00000000
        /*0080*/ 	.short	0x0012
        /*0082*/ 	.short	0x005c
        /*0084*/ 	.byte	0x00, 0xf0, 0x11, 0x00


	//----- nvinfo : EIATTR_KPARAM_INFO
	.align		4
.L_24:
        /*0088*/ 	.byte	0x04, 0x17
        /*008a*/ 	.short	(.L_26 - .L_25)
.L_25:
        /*008c*/ 	.word	0x00000000
        /*0090*/ 	.short	0x0011
        /*0092*/ 	.short	0x0058
        /*0094*/ 	.byte	0x00, 0xf0, 0x11, 0x00


	//----- nvinfo : EIATTR_KPARAM_INFO
	.align		4
.L_26:
        /*0098*/ 	.byte	0x04, 0x17
        /*009a*/ 	.short	(.L_28 - .L_27)
.L_27:
        /*009c*/ 	.word	0x00000000
        /*00a0*/ 	.short	0x0010
        /*00a2*/ 	.short	0x0054
        /*00a4*/ 	.byte	0x00, 0xf0, 0x11, 0x00


	//----- nvinfo : EIATTR_KPARAM_INFO
	.align		4
.L_28:
        /*00a8*/ 	.byte	0x04, 0x17
        /*00aa*/ 	.short	(.L_30 - .L_29)
.L_29:
        /*00ac*/ 	.word	0x00000000
        /*00b0*/ 	.short	0x000f
        /*00b2*/ 	.short	0x0050
        /*00b4*/ 	.byte	0x00, 0xf0, 0x11, 0x00


	//----- nvinfo : EIATTR_KPARAM_INFO
	.align		4
.L_30:
        /*00b8*/ 	.byte	0x04, 0x17
        /*00ba*/ 	.short	(.L_32 - .L_31)
.L_31:
        /*00bc*/ 	.word	0x00000000
        /*00c0*/ 	.short	0x000e
        /*00c2*/ 	.short	0x004c
        /*00c4*/ 	.byte	0x00, 0xf0, 0x11, 0x00


	//----- nvinfo : EIATTR_KPARAM_INFO
	.align		4
.L_32:
        /*00c8*/ 	.byte	0x04, 0x17
        /*00ca*/ 	.short	(.L_34 - .L_33)
.L_33:
        /*00cc*/ 	.word	0x00000000
        /*00d0*/ 	.short	0x000d
        /*00d2*/ 	.short	0x0048
        /*00d4*/ 	.byte	0x00, 0xf0, 0x11, 0x00


	//----- nvinfo : EIATTR_KPARAM_INFO
	.align		4
.L_34:
        /*00d8*/ 	.byte	0x04, 0x17
        /*00da*/ 	.short	(.L_36 - .L_35)
.L_35:
        /*00dc*/ 	.word	0x00000000
        /*00e0*/ 	.short	0x000c
        /*00e2*/ 	.short	0x0044
        /*00e4*/ 	.byte	0x00, 0xf0, 0x11, 0x00


	//----- nvinfo : EIATTR_KPARAM_INFO
	.align		4
.L_36:
        /*00e8*/ 	.byte	0x04, 0x17
        /*00ea*/ 	.short	(.L_38 - .L_37)
.L_37:
        /*00ec*/ 	.word	0x00000000
        /*00f0*/ 	.short	0x000b
        /*00f2*/ 	.short	0x0040
        /*00f4*/ 	.byte	0x00, 0xf0, 0x11, 0x00


	//----- nvinfo : EIATTR_KPARAM_INFO
	.align		4
.L_38:
        /*00f8*/ 	.byte	0x04, 0x17
        /*00fa*/ 	.short	(.L_40 - .L_39)
.L_39:
        /*00fc*/ 	.word	0x00000000
        /*0100*/ 	.short	0x000a
        /*0102*/ 	.short	0x003c
        /*0104*/ 	.byte	0x00, 0xf0, 0x11, 0x00


	//----- nvinfo : EIATTR_KPARAM_INFO
	.align		4
.L_40:
        /*0108*/ 	.byte	0x04, 0x17
        /*010a*/ 	.short	(.L_42 - .L_41)
.L_41:
        /*010c*/ 	.word	0x00000000
        /*0110*/ 	.short	0x0009
        /*0112*/ 	.short	0x0038
        /*0114*/ 	.byte	0x00, 0xf0, 0x11, 0x00


	//----- nvinfo : EIATTR_KPARAM_INFO
	.align		4
.L_42:
        /*0118*/ 	.byte	0x04, 0x17
        /*011a*/ 	.short	(.L_44 - .L_43)
.L_43:
        /*011c*/ 	.word	0x00000000
        /*0120*/ 	.short	0x0008
        /*0122*/ 	.short	0x0034
        /*0124*/ 	.byte	0x00, 0xf0, 0x11, 0x00


	//----- nvinfo : EIATTR_KPARAM_INFO
	.align		4
.L_44:
        /*0128*/ 	.byte	0x04, 0x17
        /*012a*/ 	.short	(.L_46 - .L_45)
.L_45:
        /*012c*/ 	.word	0x00000000
        /*0130*/ 	.short	0x0007
        /*0132*/ 	.short	0x0030
        /*0134*/ 	.byte	0x00, 0xf0, 0x11, 0x00


	//----- nvinfo : EIATTR_KPARAM_INFO
	.align		4
.L_46:
        /*0138*/ 	.byte	0x04, 0x17
        /*013a*/ 	.short	(.L_48 - .L_47)
.L_47:
        /*013c*/ 	.word	0x00000000
        /*0140*/ 	.short	0x0006
        /*0142*/ 	.short	0x002c
        /*0144*/ 	.byte	0x00, 0xf0, 0x11, 0x00


	//----- nvinfo : EIATTR_KPARAM_INFO
	.align		4
.L_48:
        /*0148*/ 	.byte	0x04, 0x17
        /*014a*/ 	.short	(.L_50 - .L_49)
.L_49:
        /*014c*/ 	.word	0x00000000
        /*0150*/ 	.short	0x0005
        /*0152*/ 	.short	0x0028
        /*0154*/ 	.byte	0x00, 0xf0, 0x11, 0x00


	//----- nvinfo : EIATTR_KPARAM_INFO
	.align		4
.L_50:
        /*0158*/ 	.byte	0x04, 0x17
        /*015a*/ 	.short	(.L_52 - .L_51)
.L_51:
        /*015c*/ 	.word	0x00000000
        /*0160*/ 	.short	0x0004
        /*0162*/ 	.short	0x0020
        /*0164*/ 	.byte	0x00, 0xf4, 0x21, 0x00


	//----- nvinfo : EIATTR_KPARAM_INFO
	.align		4
.L_52:
        /*0168*/ 	.byte	0x04, 0x17
        /*016a*/ 	.short	(.L_54 - .L_53)
.L_53:
        /*016c*/ 	.word	0x00000000
        /*0170*/ 	.short	0x0003
        /*0172*/ 	.short	0x0018
        /*0174*/ 	.byte	0x00, 0xf4, 0x21, 0x00


	//----- nvinfo : EIATTR_KPARAM_INFO
	.align		4
.L_54:
        /*0178*/ 	.byte	0x04, 0x17
        /*017a*/ 	.short	(.L_56 - .L_55)
.L_55:
        /*017c*/ 	.word	0x00000000
        /*0180*/ 	.short	0x0002
        /*0182*/ 	.short	0x0010
        /*0184*/ 	.byte	0x00, 0xf4, 0x21, 0x00


	//----- nvinfo : EIATTR_KPARAM_INFO
	.align		4
.L_56:
        /*0188*/ 	.byte	0x04, 0x17
        /*018a*/ 	.short	(.L_58 - .L_57)
.L_57:
        /*018c*/ 	.word	0x00000000
        /*0190*/ 	.short	0x0001
        /*0192*/ 	.short	0x0008
        /*0194*/ 	.byte	0x00, 0xf4, 0x21, 0x00


	//----- nvinfo : EIATTR_KPARAM_INFO
	.align		4
.L_58:
        /*0198*/ 	.byte	0x04, 0x17
        /*019a*/ 	.short	(.L_60 - .L_59)
.L_59:
        /*019c*/ 	.word	0x00000000
        /*01a0*/ 	.short	0x0000
        /*01a2*/ 	.short	0x0000
        /*01a4*/ 	.byte	0x00, 0xf4, 0x21, 0x00


	//----- nvinfo : EIATTR_SPARSE_MMA_MASK
	.align		4
.L_60:
        /*01a8*/ 	.byte	0x03, 0x50
        /*01aa*/ 	.short	0x0000


	//----- nvinfo : EIATTR_MAXREG_COUNT
	.align		4
        /*01ac*/ 	.byte	0x03, 0x1b
        /*01ae*/ 	.short	0x0080


	//----- nvinfo : EIATTR_NUM_BARRIERS
	.align		4
        /*01b0*/ 	.byte	0x02, 0x4c
        /*01b2*/ 	.byte	0x01
	.zero		1


	//----- nvinfo : EIATTR_ANNOTATIONS
	.align		4
        /*01b4*/ 	.byte	0x04, 0x55
        /*01b6*/ 	.short	(.L_62 - .L_61)


	//   ....[0]....
.L_61:
        /*01b8*/ 	.word	0x00000001
        /*01bc*/ 	.byte	0x80, 0x1d, 0x00, 0x00, 0x01, 0x00, 0x00, 0x00, 0xe0, 0x1d, 0x00, 0x00, 0x01, 0x00, 0x00, 0x00
        /* <DEDUP_REMOVED lines=70> */
        /*062c*/ 	.byte	0x40, 0x47, 0x00, 0x00, 0x01, 0x00, 0x00, 0x00, 0x60, 0x47, 0x00, 0x00


	//----- nvinfo : EIATTR_MERCURY_ISA_VERSION
	.align		4
.L_62:
        /*0638*/ 	.byte	0x03, 0x5f
        /*063a*/ 	.short	0x0101


	//----- nvinfo : EIATTR_COOP_GROUP_MASK_REGIDS
	.align		4
        /*063c*/ 	.byte	0x04, 0x29
        /*063e*/ 	.short	(.L_64 - .L_63)


	//   ....[0]....
.L_63:
        /*0640*/ 	.word	0xffffffff


	//   ....[1]....
        /*0644*/ 	.word	0xffffffff


	//   ....[2]....
        /*0648*/ 	.word	0xffffffff


	//   ....[3]....
        /*064c*/ 	.word	0xffffffff


	//   ....[4]....
        /*0650*/ 	.word	0xffffffff


	//   ....[5]....
        /*0654*/ 	.word	0xffffffff


	//   ....[6]....
        /*0658*/ 	.word	0xffffffff


	//   ....[7]....
        /*065c*/ 	.word	0xffffffff


	//   ....[8]....
        /*0660*/ 	.word	0xffffffff


	//   ....[9]....
        /*0664*/ 	.word	0xffffffff


	//   ....[10]....
        /*0668*/ 	.word	0xffffffff


	//   ....[11]....
        /*066c*/ 	.word	0xffffffff


	//   ....[12]....
        /*0670*/ 	.word	0xffffffff


	//   ....[13]....
        /*0674*/ 	.word	0xffffffff


	//   ....[14]....
        /*0678*/ 	.word	0xffffffff


	//   ....[15]....
        /*067c*/ 	.word	0xffffffff


	//----- nvinfo : EIATTR_COOP_GROUP_INSTR_OFFSETS
	.align		4
.L_64:
        /*0680*/ 	.byte	0x04, 0x28
        /*0682*/ 	.short	(.L_66 - .L_65)


	//   ....[0]....
.L_65:
        /*0684*/ 	.word	0x00003a20


	//   ....[1]....
        /*0688*/ 	.word	0x00003ae0


	//   ....[2]....
        /*068c*/ 	.word	0x00003c60


	//   ....[3]....
        /*0690*/ 	.word	0x00003c90


	//   ....[4]....
        /*0694*/ 	.word	0x000044c0


	//   ....[5]....
        /*0698*/ 	.word	0x000044d0


	//   ....[6]....
        /*069c*/ 	.word	0x000044e0


	//   ....[7]....
        /*06a0*/ 	.word	0x000044f0


	//   ....[8]....
        /*06a4*/ 	.word	0x00004520


	//   ....[9]....
        /*06a8*/ 	.word	0x00004630


	//   ....[10]....
        /*06ac*/ 	.word	0x00004660


	//   ....[11]....
        /*06b0*/ 	.word	0x00004670


	//   ....[12]....
        /*06b4*/ 	.word	0x00004d60


	//   ....[13]....
        /*06b8*/ 	.word	0x00004d80


	//   ....[14]....
        /*06bc*/ 	.word	0x00004da0


	//   ....[15]....
        /*06c0*/ 	.word	0x00004dd0


	//----- nvinfo : EIATTR_EXIT_INSTR_OFFSETS
	.align		4
.L_66:
        /*06c4*/ 	.byte	0x04, 0x1c
        /*06c6*/ 	.short	(.L_68 - .L_67)


	//   ....[0]....
.L_67:
        /*06c8*/ 	.word	0x000087d0


	//   ....[1]....
        /*06cc*/ 	.word	0x00008800


	//----- nvinfo : EIATTR_REQNTID
	.align		4
.L_68:
        /*06d0*/ 	.byte	0x04, 0x10
        /*06d2*/ 	.short	(.L_70 - .L_69)
.L_69:
        /*06d4*/ 	.word	0x00000200
        /*06d8*/ 	.word	0x00000001
        /*06dc*/ 	.word	0x00000001


	//----- nvinfo : EIATTR_CBANK_PARAM_SIZE
	.align		4
.L_70:
        /*06e0*/ 	.byte	0x03, 0x19
        /*06e2*/ 	.short	0x0088


	//----- nvinfo : EIATTR_PARAM_CBANK
	.align		4
        /*06e4*/ 	.byte	0x04, 0x0a
        /*06e6*/ 	.short	(.L_72 - .L_71)
	.align		4
.L_71:
        /*06e8*/ 	.word	index@(.nv.constant0.attn_fwd)
        /*06ec*/ 	.short	0x0210
        /*06ee*/ 	.short	0x0088


	//----- nvinfo : EIATTR_SW_WAR
	.align		4
.L_72:
        /*06f0*/ 	.byte	0x04, 0x36
        /*06f2*/ 	.short	(.L_74 - .L_73)
.L_73:
        /*06f4*/ 	.word	0x00000008
.L_74:


//--------------------- .nv.callgraph             --------------------------
	.section	.nv.callgraph,"",@"SHT_CUDA_CALLGRAPH"
	.align	4
	.sectionentsize	8
	.align		4
        /*0000*/ 	.word	0x00000000
	.align		4
        /*0004*/ 	.word	0xffffffff
	.align		4
        /*0008*/ 	.word	0x00000000
	.align		4
        /*000c*/ 	.word	0xfffffffe
	.align		4
        /*0010*/ 	.word	0x00000000
	.align		4
        /*0014*/ 	.word	0xfffffffd
	.align		4
        /*0018*/ 	.word	0x00000000
	.align		4
        /*001c*/ 	.word	0xfffffffc


//--------------------- .nv.constant4             --------------------------
	.section	.nv.constant4,"a",@progbits
	.align	8
	.align		8
.nv.constant4:
        /*0000*/ 	.dword	_$_str


//--------------------- .text.attn_fwd            --------------------------
	.section	.text.attn_fwd,"ax",@progbits
	.align	128
        .global         attn_fwd
        .type           attn_fwd,@function
        .size           attn_fwd,(.L_x_3 - attn_fwd)
        .other          attn_fwd,@"STO_CUDA_ENTRY STV_DEFAULT"
attn_fwd:
.text.attn_fwd:
[----:B------:R-:W0:Y:S01]  /*0000*/  LDC R1, c[0x0][0x28] ;  /* 0x00000a00ff017b82 */ /* 0x000e220000000800 */
[----:B------:R-:W1:Y:S07]  /*0010*/  S2R R120, SR_TID.X ;  /* 0x0000000000787919 */ /* 0x000e6e0000002100 */
[----:B------:R-:W2:Y:S01]  /*0020*/  S2UR UR18, SR_CTAID.Y ;  /* 0x00000000001279c3 */ /* 0x000ea20000002600 */
[----:B------:R-:W-:Y:S01]  /*0030*/  ULDC.64 UR4, c[0x0][0x240] ;  /* 0x0000900000047ab9 */ /* 0x000fe20000000a00 */
[----:B------:R-:W-:Y:S01]  /*0040*/  ULDC.64 UR24, c[0x0][0x208] ;  /* 0x0000820000187ab9 */ /* 0x000fe20000000a00 */
[----:B------:R-:W3:Y:S01]  /*0050*/  S2R R3, SR_CTAID.X ;  /* 0x0000000000037919 */ /* 0x000ee20000002500 */
[----:B0-----:R-:W-:-:S04]  /*0060*/  VIADD R1, R1, 0xfffffee0 ;  /* 0xfffffee001017836 */ /* 0x001fc80000000000 */
[----:B------:R-:W0:Y:S08]  /*0070*/  LDC R8, c[0x0][0x248] ;  /* 0x00009200ff087b82 */ /* 0x000e300000000800 */
[----:B------:R-:W4:Y:S01]  /*0080*/  LDC.64 R10, c[0x0][0x210] ;  /* 0x00008400ff0a7b82 */ /* 0x000f220000000a00 */
[----:B--2---:R-:W-:-:S07]  /*0090*/  UIMAD UR4, UR18, UR4, URZ ;  /* 0x00000004120472a4 */ /* 0x004fce000f8e023f */
[----:B------:R-:W2:Y:S01]  /*00a0*/  LDC R121, c[0x0][0x280] ;  /* 0x0000a000ff797b82 */ /* 0x000ea20000000800 */
[C---:B-1----:R-:W-:Y:S02]  /*00b0*/  LOP3.LUT R0, R120.reuse, 0xff, RZ, 0xc0, !PT ;  /* 0x000000ff78007812 */ /* 0x042fe400078ec0ff */
[----:B------:R-:W-:Y:S02]  /*00c0*/  SHF.R.U32.HI R2, RZ, 0x8, R120 ;  /* 0x00000008ff027819 */ /* 0x000fe40000011678 */
[----:B------:R-:W-:Y:S01]  /*00d0*/  LEA.HI R9, R120, 0x6, RZ, 0x18 ;  /* 0x0000000678097811 */ /* 0x000fe200078fc0ff */
[----:B---3--:R-:W-:Y:S01]  /*00e0*/  IMAD R4, R3, 0x100, R0 ;  /* 0x0000010003047824 */ /* 0x008fe200078e0200 */
[----:B------:R-:W-:-:S03]  /*00f0*/  SGXT.U32 R3, R2, 0x1 ;  /* 0x000000010203781a */ /* 0x000fc60000000000 */
[----:B------:R-:W-:Y:S01]  /*0100*/  IMAD R5, R4, UR5, RZ ;  /* 0x0000000504057c24 */ /* 0x000fe2000f8e02ff */
[----:B------:R-:W-:Y:S01]  /*0110*/  USHF.R.S32.HI UR5, URZ, 0x1f, UR4 ;  /* 0x0000001f3f057899 */ /* 0x000fe20008011404 */
[----:B0-----:R-:W-:-:S03]  /*0120*/  IMAD R7, R3, R8, RZ ;  /* 0x0000000803077224 */ /* 0x001fc600078e02ff */
[----:B----4-:R-:W-:Y:S01]  /*0130*/  IADD3 R4, P0, P1, R5, UR4, R10 ;  /* 0x0000000405047c10 */ /* 0x010fe2000f91e00a */
[----:B------:R-:W-:Y:S01]  /*0140*/  IMAD R35, R8, 0x4, R7 ;  /* 0x0000000408237824 */ /* 0x000fe200078e0207 */
[----:B------:R-:W-:-:S04]  /*0150*/  SHF.R.S32.HI R2, RZ, 0x1f, R5 ;  /* 0x0000001fff027819 */ /* 0x000fc80000011405 */
[----:B------:R-:W-:Y:S02]  /*0160*/  IADD3.X R2, R2, UR5, R11, P0, P1 ;  /* 0x0000000502027c10 */ /* 0x000fe400087e240b */
[C---:B------:R-:W-:Y:S02]  /*0170*/  IADD3 R10, P0, R7.reuse, R4, RZ ;  /* 0x00000004070a7210 */ /* 0x040fe40007f1e0ff */
[C---:B------:R-:W-:Y:S02]  /*0180*/  LEA.HI R19, R120.reuse, 0x12, RZ, 0x18 ;  /* 0x0000001278137811 */ /* 0x040fe400078fc0ff */
[----:B------:R-:W-:Y:S02]  /*0190*/  LEA.HI.X.SX32 R11, R7, R2, 0x1, P0 ;  /* 0x00000002070b7211 */ /* 0x000fe400000f0eff */
[C---:B------:R-:W-:Y:S01]  /*01a0*/  LEA.HI R7, R120.reuse, 0x2, RZ, 0x18 ;  /* 0x0000000278077811 */ /* 0x040fe200078fc0ff */
[----:B------:R-:W-:Y:S01]  /*01b0*/  IMAD R17, R9, R8, RZ ;  /* 0x0000000809117224 */ /* 0x000fe200078e02ff */
[----:B------:R-:W-:Y:S01]  /*01c0*/  IADD3 R14, P1, R35, R4, RZ ;  /* 0x00000004230e7210 */ /* 0x000fe20007f3e0ff */
[-C--:B------:R-:W-:Y:S01]  /*01d0*/  IMAD R27, R19, R8.reuse, RZ ;  /* 0x00000008131b7224 */ /* 0x080fe200078e02ff */
[----:B------:R0:W3:Y:S01]  /*01e0*/  LDG.E.U8 R5, desc[UR24][R10.64] ;  /* 0x000000180a057981 */ /* 0x0000e2000c1e1100 */
[----:B------:R-:W-:Y:S01]  /*01f0*/  IMAD R13, R7, R8, RZ ;  /* 0x00000008070d7224 */ /* 0x000fe200078e02ff */
[----:B------:R-:W-:-:S02]  /*0200*/  LEA.HI R7, R120, 0xa, RZ, 0x18 ;  /* 0x0000000a78077811 */ /* 0x000fc400078fc0ff */
[----:B------:R-:W-:Y:S02]  /*0210*/  LEA.HI R9, R120, 0xe, RZ, 0x18 ;  /* 0x0000000e78097811 */ /* 0x000fe400078fc0ff */
[----:B------:R-:W-:Y:S01]  /*0220*/  IADD3 R12, P0, R13, R4, RZ ;  /* 0x000000040d0c7210 */ /* 0x000fe20007f1e0ff */
[----:B------:R-:W-:Y:S01]  /*0230*/  IMAD R21, R7, R8, RZ ;  /* 0x0000000807157224 */ /* 0x000fe200078e02ff */
[-C--:B------:R-:W-:Y:S02]  /*0240*/  LEA.HI.X.SX32 R15, R35, R2.reuse, 0x1, P1 ;  /* 0x00000002230f7211 */ /* 0x080fe400008f0eff */
[----:B------:R-:W-:Y:S02]  /*0250*/  LEA.HI.X.SX32 R13, R13, R2, 0x1, P0 ;  /* 0x000000020d0d7211 */ /* 0x000fe400000f0eff */
[----:B------:R-:W-:Y:S01]  /*0260*/  IADD3 R18, P0, R21, R4, RZ ;  /* 0x0000000415127210 */ /* 0x000fe20007f1e0ff */
[----:B0-----:R-:W-:Y:S01]  /*0270*/  IMAD R11, R9, R8, RZ ;  /* 0x00000008090b7224 */ /* 0x001fe200078e02ff */
[----:B------:R-:W-:Y:S01]  /*0280*/  IADD3 R16, P1, R17, R4, RZ ;  /* 0x0000000411107210 */ /* 0x000fe20007f3e0ff */
[----:B------:R0:W4:Y:S01]  /*0290*/  LDG.E.U8 R6, desc[UR24][R14.64] ;  /* 0x000000180e067981 */ /* 0x000122000c1e1100 */
[----:B------:R-:W-:-:S02]  /*02a0*/  LEA.HI.X.SX32 R19, R21, R2, 0x1, P0 ;  /* 0x0000000215137211 */ /* 0x000fc400000f0eff */
[----:B------:R-:W-:Y:S01]  /*02b0*/  IADD3 R20, P0, R27, R4, RZ ;  /* 0x000000041b147210 */ /* 0x000fe20007f1e0ff */
[----:B------:R1:W5:Y:S01]  /*02c0*/  LDG.E.U8 R7, desc[UR24][R12.64] ;  /* 0x000000180c077981 */ /* 0x000362000c1e1100 */
[C---:B------:R-:W-:Y:S02]  /*02d0*/  LEA.HI R23, R120.reuse, 0x16, RZ, 0x18 ;  /* 0x0000001678177811 */ /* 0x040fe400078fc0ff */
[C---:B------:R-:W-:Y:S01]  /*02e0*/  LEA.HI R25, R120.reuse, 0x1a, RZ, 0x18 ;  /* 0x0000001a78197811 */ /* 0x040fe200078fc0ff */
[----:B------:R2:W5:Y:S01]  /*02f0*/  LDG.E.U8 R10, desc[UR24][R18.64] ;  /* 0x00000018120a7981 */ /* 0x000562000c1e1100 */
[-C--:B------:R-:W-:Y:S02]  /*0300*/  LEA.HI.X.SX32 R17, R17, R2.reuse, 0x1, P1 ;  /* 0x0000000211117211 */ /* 0x080fe400008f0eff */
[----:B------:R-:W-:Y:S01]  /*0310*/  LEA.HI.X.SX32 R21, R27, R2, 0x1, P0 ;  /* 0x000000021b157211 */ /* 0x000fe200000f0eff */
[----:B------:R-:W-:Y:S01]  /*0320*/  IMAD R27, R23, R8, RZ ;  /* 0x00000008171b7224 */ /* 0x000fe200078e02ff */
[----:B0-----:R-:W-:Y:S01]  /*0330*/  IADD3 R14, P1, R11, R4, RZ ;  /* 0x000000040b0e7210 */ /* 0x001fe20007f3e0ff */
[----:B------:R-:W-:Y:S01]  /*0340*/  IMAD R29, R25, R8, RZ ;  /* 0x00000008191d7224 */ /* 0x000fe200078e02ff */
[----:B-1----:R-:W-:Y:S01]  /*0350*/  LEA.HI R13, R120, 0x1e, RZ, 0x18 ;  /* 0x0000001e780d7811 */ /* 0x002fe200078fc0ff */
[----:B------:R0:W5:Y:S01]  /*0360*/  LDG.E.U8 R9, desc[UR24][R16.64] ;  /* 0x0000001810097981 */ /* 0x000162000c1e1100 */
[----:B------:R-:W-:-:S02]  /*0370*/  LEA.HI.X.SX32 R15, R11, R2, 0x1, P1 ;  /* 0x000000020b0f7211 */ /* 0x000fc400008f0eff */
[C---:B------:R-:W-:Y:S01]  /*0380*/  LEA.HI R23, R120.reuse, 0x22, RZ, 0x18 ;  /* 0x0000002278177811 */ /* 0x040fe200078fc0ff */
[----:B------:R-:W-:Y:S01]  /*0390*/  IMAD R31, R13, R8, RZ ;  /* 0x000000080d1f7224 */ /* 0x000fe200078e02ff */
[-C--:B--2---:R-:W-:Y:S01]  /*03a0*/  IADD3 R18, P1, R29, R4.reuse, RZ ;  /* 0x000000041d127210 */ /* 0x084fe20007f3e0ff */
[----:B------:R1:W2:Y:S01]  /*03b0*/  LDG.E.U8 R11, desc[UR24][R14.64] ;  /* 0x000000180e0b7981 */ /* 0x0002a2000c1e1100 */
[C---:B------:R-:W-:Y:S02]  /*03c0*/  LEA.HI R25, R120.reuse, 0x26, RZ, 0x18 ;  /* 0x0000002678197811 */ /* 0x040fe400078fc0ff */
[----:B0-----:R-:W-:Y:S01]  /*03d0*/  IADD3 R16, P0, R27, R4, RZ ;  /* 0x000000041b107210 */ /* 0x001fe20007f1e0ff */
[----:B------:R0:W2:Y:S01]  /*03e0*/  LDG.E.U8 R12, desc[UR24][R20.64] ;  /* 0x00000018140c7981 */ /* 0x0000a2000c1e1100 */
[-C--:B------:R-:W-:Y:S02]  /*03f0*/  LEA.HI.X.SX32 R19, R29, R2.reuse, 0x1, P1 ;  /* 0x000000021d137211 */ /* 0x080fe400008f0eff */
[----:B------:R-:W-:Y:S01]  /*0400*/  LEA.HI.X.SX32 R17, R27, R2, 0x1, P0 ;  /* 0x000000021b117211 */ /* 0x000fe200000f0eff */
[----:B------:R-:W-:Y:S01]  /*0410*/  IMAD R25, R25, R8, RZ ;  /* 0x0000000819197224 */ /* 0x000fe200078e02ff */
[----:B------:R-:W-:Y:S01]  /*0420*/  IADD3 R22, P0, R31, R4, RZ ;  /* 0x000000041f167210 */ /* 0x000fe20007f1e0ff */
[----:B-1----:R-:W-:Y:S01]  /*0430*/  IMAD R15, R23, R8, RZ ;  /* 0x00000008170f7224 */ /* 0x002fe200078e02ff */
[C---:B------:R-:W-:Y:S01]  /*0440*/  LEA.HI R27, R120.reuse, 0x2a, RZ, 0x18 ;  /* 0x0000002a781b7811 */ /* 0x040fe200078fc0ff */
[----:B------:R-:W2:Y:S01]  /*0450*/  LDG.E.U8 R14, desc[UR24][R18.64] ;  /* 0x00000018120e7981 */ /* 0x000ea2000c1e1100 */
[----:B------:R-:W-:-:S02]  /*0460*/  LEA.HI R29, R120, 0x2e, RZ, 0x18 ;  /* 0x0000002e781d7811 */ /* 0x000fc400078fc0ff */
[----:B------:R-:W-:Y:S01]  /*0470*/  LEA.HI.X.SX32 R23, R31, R2, 0x1, P0 ;  /* 0x000000021f177211 */ /* 0x000fe200000f0eff */
[----:B------:R-:W-:Y:S01]  /*0480*/  IMAD R31, R27, R8, RZ ;  /* 0x000000081b1f7224 */ /* 0x000fe200078e02ff */
[----:B0-----:R-:W-:Y:S01]  /*0490*/  IADD3 R20, P1, R15, R4, RZ ;  /* 0x000000040f147210 */ /* 0x001fe20007f3e0ff */
[----:B------:R-:W-:Y:S01]  /*04a0*/  IMAD R33, R29, R8, RZ ;  /* 0x000000081d217224 */ /* 0x000fe200078e02ff */
[----:B------:R-:W-:Y:S01]  /*04b0*/  IADD3 R24, P0, R25, R4, RZ ;  /* 0x0000000419187210 */ /* 0x000fe20007f1e0ff */
[----:B------:R-:W2:Y:S01]  /*04c0*/  LDG.E.U8 R13, desc[UR24][R16.64] ;  /* 0x00000018100d7981 */ /* 0x000ea2000c1e1100 */
[----:B------:R-:W-:Y:S02]  /*04d0*/  LEA.HI R27, R120, 0x32, RZ, 0x18 ;  /* 0x00000032781b7811 */ /* 0x000fe400078fc0ff */
[-C--:B------:R-:W-:Y:S02]  /*04e0*/  LEA.HI.X.SX32 R21, R15, R2.reuse, 0x1, P1 ;  /* 0x000000020f157211 */ /* 0x080fe400008f0eff */
[----:B------:R0:W2:Y:S01]  /*04f0*/  LDG.E.U8 R15, desc[UR24][R22.64] ;  /* 0x00000018160f7981 */ /* 0x0000a2000c1e1100 */
[----:B------:R-:W-:Y:S01]  /*0500*/  LEA.HI.X.SX32 R25, R25, R2, 0x1, P0 ;  /* 0x0000000219197211 */ /* 0x000fe200000f0eff */
[----:B------:R-:W-:Y:S01]  /*0510*/  IMAD R37, R27, R8, RZ ;  /* 0x000000081b257224 */ /* 0x000fe200078e02ff */
[----:B------:R-:W-:-:S02]  /*0520*/  IADD3 R26, P0, R31, R4, RZ ;  /* 0x000000041f1a7210 */ /* 0x000fc40007f1e0ff */
[----:B------:R-:W-:Y:S01]  /*0530*/  LEA.HI R29, R120, 0x3a, RZ, 0x18 ;  /* 0x0000003a781d7811 */ /* 0x000fe200078fc0ff */
[----:B------:R1:W2:Y:S01]  /*0540*/  LDG.E.U8 R16, desc[UR24][R20.64] ;  /* 0x0000001814107981 */ /* 0x0002a2000c1e1100 */
[----:B0-----:R-:W-:-:S03]  /*0550*/  IADD3 R22, P1, R33, R4, RZ ;  /* 0x0000000421167210 */ /* 0x001fc60007f3e0ff */
[----:B------:R-:W2:Y:S01]  /*0560*/  LDG.E.U8 R17, desc[UR24][R24.64] ;  /* 0x0000001818117981 */ /* 0x000ea2000c1e1100 */
[----:B------:R-:W-:Y:S01]  /*0570*/  LEA.HI.X.SX32 R27, R31, R2, 0x1, P0 ;  /* 0x000000021f1b7211 */ /* 0x000fe200000f0eff */
[----:B------:R-:W-:Y:S01]  /*0580*/  IMAD R31, R29, R8, RZ ;  /* 0x000000081d1f7224 */ /* 0x000fe200078e02ff */
[----:B------:R-:W-:Y:S02]  /*0590*/  LEA.HI.X.SX32 R23, R33, R2, 0x1, P1 ;  /* 0x0000000221177211 */ /* 0x000fe400008f0eff */
[C---:B------:R-:W-:Y:S01]  /*05a0*/  LEA.HI R19, R120.reuse, 0x36, RZ, 0x18 ;  /* 0x0000003678137811 */ /* 0x040fe200078fc0ff */
[----:B------:R0:W2:Y:S01]  /*05b0*/  LDG.E.U8 R18, desc[UR24][R26.64] ;  /* 0x000000181a127981 */ /* 0x0000a2000c1e1100 */
[----:B------:R-:W-:Y:S02]  /*05c0*/  IADD3 R28, P0, R37, R4, RZ ;  /* 0x00000004251c7210 */ /* 0x000fe40007f1e0ff */
[C---:B------:R-:W-:Y:S01]  /*05d0*/  LEA.HI R33, R120.reuse, 0x3e, RZ, 0x18 ;  /* 0x0000003e78217811 */ /* 0x040fe200078fc0ff */
[----:B-1----:R-:W-:Y:S01]  /*05e0*/  IMAD R21, R19, R8, RZ ;  /* 0x0000000813157224 */ /* 0x002fe200078e02ff */
[----:B------:R-:W-:Y:S01]  /*05f0*/  LEA.HI.X.SX32 R29, R37, R2, 0x1, P0 ;  /* 0x00000002251d7211 */ /* 0x000fe200000f0eff */
[----:B------:R-:W2:Y:S01]  /*0600*/  LDG.E.U8 R19, desc[UR24][R22.64] ;  /* 0x0000001816137981 */ /* 0x000ea2000c1e1100 */
[----:B------:R-:W-:Y:S01]  /*0610*/  IADD3 R30, P0, R31, R4, RZ ;  /* 0x000000041f1e7210 */ /* 0x000fe20007f1e0ff */
[----:B------:R-:W-:Y:S01]  /*0620*/  IMAD R33, R33, R8, RZ ;  /* 0x0000000821217224 */ /* 0x000fe200078e02ff */
[C---:B------:R-:W-:Y:S01]  /*0630*/  LEA.HI R37, R120.reuse, 0x42, RZ, 0x18 ;  /* 0x0000004278257811 */ /* 0x040fe200078fc0ff */
[----:B------:R1:W2:Y:S01]  /*0640*/  LDG.E.U8 R20, desc[UR24][R28.64] ;  /* 0x000000181c147981 */ /* 0x0002a2000c1e1100 */
[----:B0-----:R-:W-:-:S02]  /*0650*/  LEA.HI R27, R120, 0x46, RZ, 0x18 ;  /* 0x00000046781b7811 */ /* 0x001fc400078fc0ff */
[----:B------:R-:W-:Y:S01]  /*0660*/  LEA.HI.X.SX32 R31, R31, R2, 0x1, P0 ;  /* 0x000000021f1f7211 */ /* 0x000fe200000f0eff */
[----:B------:R-:W-:Y:S01]  /*0670*/  IMAD R37, R37, R8, RZ ;  /* 0x0000000825257224 */ /* 0x000fe200078e02ff */
[-C--:B------:R-:W-:Y:S02]  /*0680*/  IADD3 R24, P1, R21, R4.reuse, RZ ;  /* 0x0000000415187210 */ /* 0x080fe40007f3e0ff */
[----:B------:R-:W-:Y:S01]  /*0690*/  IADD3 R26, P0, R33, R4, RZ ;  /* 0x00000004211a7210 */ /* 0x000fe20007f1e0ff */
[----:B------:R-:W-:Y:S01]  /*06a0*/  IMAD R39, R27, R8, RZ ;  /* 0x000000081b277224 */ /* 0x000fe200078e02ff */
[-C--:B------:R-:W-:Y:S01]  /*06b0*/  LEA.HI.X.SX32 R25, R21, R2.reuse, 0x1, P1 ;  /* 0x0000000215197211 */ /* 0x080fe200008f0eff */
[----:B------:R-:W2:Y:S01]  /*06c0*/  LDG.E.U8 R22, desc[UR24][R30.64] ;  /* 0x000000181e167981 */ /* 0x000ea2000c1e1100 */
[----:B------:R-:W-:Y:S02]  /*06d0*/  LEA.HI.X.SX32 R27, R33, R2, 0x1, P0 ;  /* 0x00000002211b7211 */ /* 0x000fe400000f0eff */
[----:B-1----:R-:W-:Y:S01]  /*06e0*/  IADD3 R28, P1, R37, R4, RZ ;  /* 0x00000004251c7210 */ /* 0x002fe20007f3e0ff */
[----:B------:R0:W2:Y:S01]  /*06f0*/  LDG.E.U8 R21, desc[UR24][R24.64] ;  /* 0x0000001818157981 */ /* 0x0000a2000c1e1100 */
[----:B------:R-:W-:-:S02]  /*0700*/  LEA.HI R33, R120, 0x4e, RZ, 0x18 ;  /* 0x0000004e78217811 */ /* 0x000fc400078fc0ff */
[C---:B------:R-:W-:Y:S02]  /*0710*/  LEA.HI R23, R120.reuse, 0x4a, RZ, 0x18 ;  /* 0x0000004a78177811 */ /* 0x040fe400078fc0ff */
[----:B------:R-:W-:Y:S02]  /*0720*/  IADD3 R32, P0, R39, R4, RZ ;  /* 0x0000000427207210 */ /* 0x000fe40007f1e0ff */
[----:B------:R-:W-:Y:S01]  /*0730*/  LEA.HI.X.SX32 R29, R37, R2, 0x1, P1 ;  /* 0x00000002251d7211 */ /* 0x000fe200008f0eff */
[----:B------:R-:W-:Y:S01]  /*0740*/  IMAD R37, R33, R8, RZ ;  /* 0x0000000821257224 */ /* 0x000fe200078e02ff */
[----:B------:R-:W-:Y:S01]  /*0750*/  LEA.HI.X.SX32 R33, R39, R2, 0x1, P0 ;  /* 0x0000000227217211 */ /* 0x000fe200000f0eff */
[----:B0-----:R-:W-:Y:S01]  /*0760*/  IMAD R25, R23, R8, RZ ;  /* 0x0000000817197224 */ /* 0x001fe200078e02ff */
[C---:B------:R-:W-:Y:S01]  /*0770*/  LEA.HI R39, R120.reuse, 0x52, RZ, 0x18 ;  /* 0x0000005278277811 */ /* 0x040fe200078fc0ff */
[----:B------:R-:W2:Y:S01]  /*0780*/  LDG.E.U8 R24, desc[UR24][R28.64] ;  /* 0x000000181c187981 */ /* 0x000ea2000c1e1100 */
[----:B------:R-:W-:-:S02]  /*0790*/  LEA.HI R41, R120, 0x56, RZ, 0x18 ;  /* 0x0000005678297811 */ /* 0x000fc400078fc0ff */
[----:B------:R-:W-:Y:S01]  /*07a0*/  IADD3 R30, P1, R25, R4, RZ ;  /* 0x00000004191e7210 */ /* 0x000fe20007f3e0ff */
[----:B------:R-:W-:Y:S01]  /*07b0*/  IMAD R43, R39, R8, RZ ;  /* 0x00000008272b7224 */ /* 0x000fe200078e02ff */
[----:B------:R-:W-:Y:S01]  /*07c0*/  IADD3 R36, P0, R37, R4, RZ ;  /* 0x0000000425247210 */ /* 0x000fe20007f1e0ff */
[----:B------:R-:W-:Y:S01]  /*07d0*/  IMAD R45, R41, R8, RZ ;  /* 0x00000008292d7224 */ /* 0x000fe200078e02ff */
[C---:B------:R-:W-:Y:S01]  /*07e0*/  LEA.HI R39, R120.reuse, 0x5a, RZ, 0x18 ;  /* 0x0000005a78277811 */ /* 0x040fe200078fc0ff */
[----:B------:R-:W2:Y:S01]  /*07f0*/  LDG.E.U8 R23, desc[UR24][R26.64] ;  /* 0x000000181a177981 */ /* 0x000ea2000c1e1100 */
[-C--:B------:R-:W-:Y:S02]  /*0800*/  LEA.HI.X.SX32 R31, R25, R2.reuse, 0x1, P1 ;  /* 0x00000002191f7211 */ /* 0x080fe400008f0eff */
[----:B------:R-:W-:Y:S01]  /*0810*/  LEA.HI.X.SX32 R37, R37, R2, 0x1, P0 ;  /* 0x0000000225257211 */ /* 0x000fe200000f0eff */
[----:B------:R0:W2:Y:S01]  /*0820*/  LDG.E.U8 R25, desc[UR24][R32.64] ;  /* 0x0000001820197981 */ /* 0x0000a2000c1e1100 */
[----:B------:R-:W-:Y:S01]  /*0830*/  IADD3 R38, P0, R43, R4, RZ ;  /* 0x000000042b267210 */ /* 0x000fe20007f1e0ff */
[----:B------:R-:W-:Y:S01]  /*0840*/  IMAD R47, R39, R8, RZ ;  /* 0x00000008272f7224 */ /* 0x000fe200078e02ff */
[----:B------:R-:W-:-:S02]  /*0850*/  LEA.HI R41, R120, 0x62, RZ, 0x18 ;  /* 0x0000006278297811 */ /* 0x000fc400078fc0ff */
[----:B------:R-:W-:Y:S01]  /*0860*/  LEA.HI.X.SX32 R39, R43, R2, 0x1, P0 ;  /* 0x000000022b277211 */ /* 0x000fe200000f0eff */
[----:B------:R1:W2:Y:S01]  /*0870*/  LDG.E.U8 R26, desc[UR24][R30.64] ;  /* 0x000000181e1a7981 */ /* 0x0002a2000c1e1100 */
[----:B0-----:R-:W-:Y:S01]  /*0880*/  IADD3 R32, P1, R45, R4, RZ ;  /* 0x000000042d207210 */ /* 0x001fe20007f3e0ff */
[----:B------:R-:W-:Y:S01]  /*0890*/  IMAD R43, R41, R8, RZ ;  /* 0x00000008292b7224 */ /* 0x000fe200078e02ff */
[----:B------:R-:W-:Y:S01]  /*08a0*/  IADD3 R40, P0, R47, R4, RZ ;  /* 0x000000042f287210 */ /* 0x000fe20007f1e0ff */
[----:B------:R0:W2:Y:S01]  /*08b0*/  LDG.E.U8 R28, desc[UR24][R38.64] ;  /* 0x00000018261c7981 */ /* 0x0000a2000c1e1100 */
[----:B------:R-:W-:Y:S02]  /*08c0*/  LEA.HI.X.SX32 R33, R45, R2, 0x1, P1 ;  /* 0x000000022d217211 */ /* 0x000fe400008f0eff */
[C---:B------:R-:W-:Y:S01]  /*08d0*/  LEA.HI R45, R120.reuse, 0x66, RZ, 0x18 ;  /* 0x00000066782d7811 */ /* 0x040fe200078fc0ff */
[----:B------:R0:W2:Y:S01]  /*08e0*/  LDG.E.U8 R27, desc[UR24][R36.64] ;  /* 0x00000018241b7981 */ /* 0x0000a2000c1e1100 */
[----:B------:R-:W-:-:S02]  /*08f0*/  LEA.HI R29, R120, 0x5e, RZ, 0x18 ;  /* 0x0000005e781d7811 */ /* 0x000fc400078fc0ff */
[----:B------:R-:W-:Y:S01]  /*0900*/  LEA.HI.X.SX32 R41, R47, R2, 0x1, P0 ;  /* 0x000000022f297211 */ /* 0x000fe200000f0eff */
[----:B------:R-:W-:Y:S01]  /*0910*/  IMAD R45, R45, R8, RZ ;  /* 0x000000082d2d7224 */ /* 0x000fe200078e02ff */
[----:B------:R-:W-:Y:S01]  /*0920*/  IADD3 R42, P0, R43, R4, RZ ;  /* 0x000000042b2a7210 */ /* 0x000fe20007f1e0ff */
[----:B-1----:R-:W-:Y:S01]  /*0930*/  IMAD R31, R29, R8, RZ ;  /* 0x000000081d1f7224 */ /* 0x002fe200078e02ff */
[----:B0-----:R-:W-:Y:S01]  /*0940*/  LEA.HI R39, R120, 0x6e, RZ, 0x18 ;  /* 0x0000006e78277811 */ /* 0x001fe200078fc0ff */
[----:B------:R0:W2:Y:S01]  /*0950*/  LDG.E.U8 R29, desc[UR24][R32.64] ;  /* 0x00000018201d7981 */ /* 0x0000a2000c1e1100 */
[----:B------:R-:W-:Y:S02]  /*0960*/  LEA.HI.X.SX32 R43, R43, R2, 0x1, P0 ;  /* 0x000000022b2b7211 */ /* 0x000fe400000f0eff */
[----:B------:R-:W-:Y:S01]  /*0970*/  IADD3 R38, P0, R45, R4, RZ ;  /* 0x000000042d267210 */ /* 0x000fe20007f1e0ff */
[----:B------:R-:W-:Y:S01]  /*0980*/  IMAD R49, R39, R8, RZ ;  /* 0x0000000827317224 */ /* 0x000fe200078e02ff */
[----:B------:R-:W-:Y:S01]  /*0990*/  IADD3 R36, P1, R31, R4, RZ ;  /* 0x000000041f247210 */ /* 0x000fe20007f3e0ff */
[----:B------:R1:W2:Y:S01]  /*09a0*/  LDG.E.U8 R30, desc[UR24][R40.64] ;  /* 0x00000018281e7981 */ /* 0x0002a2000c1e1100 */
[----:B------:R-:W-:-:S02]  /*09b0*/  LEA.HI.X.SX32 R39, R45, R2, 0x1, P0 ;  /* 0x000000022d277211 */ /* 0x000fc400000f0eff */
[C---:B------:R-:W-:Y:S01]  /*09c0*/  LEA.HI R47, R120.reuse, 0x6a, RZ, 0x18 ;  /* 0x0000006a782f7811 */ /* 0x040fe200078fc0ff */
[----:B------:R-:W2:Y:S01]  /*09d0*/  LDG.E.U8 R32, desc[UR24][R42.64] ;  /* 0x000000182a207981 */ /* 0x000ea2000c1e1100 */
[C---:B------:R-:W-:Y:S02]  /*09e0*/  LEA.HI R45, R120.reuse, 0x76, RZ, 0x18 ;  /* 0x00000076782d7811 */ /* 0x040fe400078fc0ff */
[----:B------:R-:W-:Y:S01]  /*09f0*/  LEA.HI.X.SX32 R37, R31, R2, 0x1, P1 ;  /* 0x000000021f257211 */ /* 0x000fe200008f0eff */
[-C--:B------:R-:W-:Y:S01]  /*0a00*/  IMAD R47, R47, R8.reuse, RZ ;  /* 0x000000082f2f7224 */ /* 0x080fe200078e02ff */
[----:B0-----:R-:W-:Y:S01]  /*0a10*/  LEA.HI R33, R120, 0x72, RZ, 0x18 ;  /* 0x0000007278217811 */ /* 0x001fe200078fc0ff */
[----:B------:R-:W-:Y:S01]  /*0a20*/  IMAD R45, R45, R8, RZ ;  /* 0x000000082d2d7224 */ /* 0x000fe200078e02ff */
[-C--:B------:R-:W-:Y:S01]  /*0a30*/  IADD3 R48, P0, R49, R4.reuse, RZ ;  /* 0x0000000431307210 */ /* 0x080fe20007f1e0ff */
[----:B------:R0:W2:Y:S01]  /*0a40*/  LDG.E.U8 R31, desc[UR24][R36.64] ;  /* 0x00000018241f7981 */ /* 0x0000a2000c1e1100 */
[----:B-1----:R-:W-:Y:S01]  /*0a50*/  IADD3 R40, P1, R47, R4, RZ ;  /* 0x000000042f287210 */ /* 0x002fe20007f3e0ff */
[----:B------:R-:W-:Y:S01]  /*0a60*/  IMAD R51, R33, R8, RZ ;  /* 0x0000000821337224 */ /* 0x000fe200078e02ff */
[----:B------:R-:W-:Y:S01]  /*0a70*/  LEA.HI.X.SX32 R49, R49, R2, 0x1, P0 ;  /* 0x0000000231317211 */ /* 0x000fe200000f0eff */
[----:B------:R1:W2:Y:S01]  /*0a80*/  LDG.E.U8 R33, desc[UR24][R38.64] ;  /* 0x0000001826217981 */ /* 0x0002a2000c1e1100 */
[----:B------:R-:W-:Y:S01]  /*0a90*/  IADD3 R54, P0, R45, R4, RZ ;  /* 0x000000042d367210 */ /* 0x000fe20007f1e0ff */
[C---:B0-----:R-:W-:Y:S01]  /*0aa0*/  IMAD R37, R8.reuse, 0x4, R35 ;  /* 0x0000000408257824 */ /* 0x041fe200078e0223 */
[-C--:B------:R-:W-:Y:S01]  /*0ab0*/  LEA.HI.X.SX32 R41, R47, R2.reuse, 0x1, P1 ;  /* 0x000000022f297211 */ /* 0x080fe200008f0eff */
[----:B------:R-:W2:Y:S02]  /*0ac0*/  LDG.E.U8 R35, desc[UR24][R48.64] ;  /* 0x0000001830237981 */ /* 0x000ea4000c1e1100 */
[C---:B-1----:R-:W-:Y:S01]  /*0ad0*/  IMAD R39, R8.reuse, 0x4, R37 ;  /* 0x0000000408277824 */ /* 0x042fe200078e0225 */
[----:B------:R-:W-:Y:S01]  /*0ae0*/  LEA.HI.X.SX32 R55, R45, R2, 0x1, P0 ;  /* 0x000000022d377211 */ /* 0x000fe200000f0eff */
[----:B------:R0:W2:Y:S01]  /*0af0*/  LDG.E.U8 R34, desc[UR24][R40.64] ;  /* 0x0000001828227981 */ /* 0x0000a2000c1e1100 */
[-C--:B------:R-:W-:Y:S01]  /*0b00*/  IADD3 R42, P0, R37, R4.reuse, RZ ;  /* 0x00000004252a7210 */ /* 0x080fe20007f1e0ff */
[----:B------:R-:W-:Y:S01]  /*0b10*/  IMAD R47, R8, 0x4, R39 ;  /* 0x00000004082f7824 */ /* 0x000fe200078e0227 */
[----:B------:R-:W-:-:S02]  /*0b20*/  IADD3 R52, P1, R51, R4, RZ ;  /* 0x0000000433347210 */ /* 0x000fc40007f3e0ff */
[----:B------:R-:W-:Y:S02]  /*0b30*/  LEA.HI.X.SX32 R43, R37, R2, 0x1, P0 ;  /* 0x00000002252b7211 */ /* 0x000fe400000f0eff */
[----:B------:R-:W-:Y:S01]  /*0b40*/  IADD3 R44, P0, R39, R4, RZ ;  /* 0x00000004272c7210 */ /* 0x000fe20007f1e0ff */
[----:B------:R1:W2:Y:S01]  /*0b50*/  LDG.E.U8 R37, desc[UR24][R54.64] ;  /* 0x0000001836257981 */ /* 0x0002a2000c1e1100 */
[C---:B0-----:R-:W-:Y:S01]  /*0b60*/  IMAD R41, R8.reuse, 0x4, R47 ;  /* 0x0000000408297824 */ /* 0x041fe200078e022f */
[-C--:B------:R-:W-:Y:S02]  /*0b70*/  LEA.HI.X.SX32 R53, R51, R2.reuse, 0x1, P1 ;  /* 0x0000000233357211 */ /* 0x080fe400008f0eff */
[----:B------:R-:W2:Y:S01]  /*0b80*/  LDG.E.U8 R38, desc[UR24][R42.64] ;  /* 0x000000182a267981 */ /* 0x000ea2000c1e1100 */
[----:B------:R-:W-:Y:S01]  /*0b90*/  LEA.HI.X.SX32 R45, R39, R2, 0x1, P0 ;  /* 0x00000002272d7211 */ /* 0x000fe200000f0eff */
[C---:B------:R-:W-:Y:S01]  /*0ba0*/  IMAD R49, R8.reuse, 0x4, R41 ;  /* 0x0000000408317824 */ /* 0x040fe200078e0229 */
[C---:B------:R-:W-:Y:S01]  /*0bb0*/  IADD3 R50, P0, R41.reuse, R4, RZ ;  /* 0x0000000429327210 */ /* 0x040fe20007f1e0ff */
[----:B------:R0:W2:Y:S03]  /*0bc0*/  LDG.E.U8 R36, desc[UR24][R52.64] ;  /* 0x0000001834247981 */ /* 0x0000a6000c1e1100 */
[----:B------:R-:W-:Y:S01]  /*0bd0*/  LEA.HI.X.SX32 R51, R41, R2, 0x1, P0 ;  /* 0x0000000229337211 */ /* 0x000fe200000f0eff */
[----:B-1----:R-:W-:Y:S01]  /*0be0*/  IMAD R55, R8, 0x4, R49 ;  /* 0x0000000408377824 */ /* 0x002fe200078e0231 */
[-C--:B------:R-:W-:Y:S01]  /*0bf0*/  IADD3 R46, P1, R47, R4.reuse, RZ ;  /* 0x000000042f2e7210 */ /* 0x080fe20007f3e0ff */
[----:B------:R1:W2:Y:S01]  /*0c00*/  LDG.E.U8 R39, desc[UR24][R44.64] ;  /* 0x000000182c277981 */ /* 0x0002a2000c1e1100 */
[----:B0-----:R-:W-:-:S03]  /*0c10*/  IADD3 R52, P0, R49, R4, RZ ;  /* 0x0000000431347210 */ /* 0x001fc60007f1e0ff */
[----:B------:R-:W2:Y:S01]  /*0c20*/  LDG.E.U8 R41, desc[UR24][R50.64] ;  /* 0x0000001832297981 */ /* 0x000ea2000c1e1100 */
[-C--:B------:R-:W-:Y:S01]  /*0c30*/  LEA.HI.X.SX32 R53, R49, R2.reuse, 0x1, P0 ;  /* 0x0000000231357211 */ /* 0x080fe200000f0eff */
[C---:B------:R-:W-:Y:S01]  /*0c40*/  IMAD R49, R8.reuse, 0x4, R55 ;  /* 0x0000000408317824 */ /* 0x040fe200078e0237 */
[----:B------:R-:W-:Y:S02]  /*0c50*/  LEA.HI.X.SX32 R47, R47, R2, 0x1, P1 ;  /* 0x000000022f2f7211 */ /* 0x000fe400008f0eff */
[C---:B------:R-:W-:Y:S01]  /*0c60*/  IADD3 R42, P0, R55.reuse, R4, RZ ;  /* 0x00000004372a7210 */ /* 0x040fe20007f1e0ff */
[C---:B------:R-:W-:Y:S01]  /*0c70*/  IMAD R57, R8.reuse, 0x4, R49 ;  /* 0x0000000408397824 */ /* 0x040fe200078e0231 */
[----:B------:R-:W2:Y:S02]  /*0c80*/  LDG.E.U8 R48, desc[UR24][R52.64] ;  /* 0x0000001834307981 */ /* 0x000ea4000c1e1100 */
[----:B------:R-:W-:Y:S02]  /*0c90*/  LEA.HI.X.SX32 R43, R55, R2, 0x1, P0 ;  /* 0x00000002372b7211 */ /* 0x000fe400000f0eff */
[----:B------:R0:W2:Y:S01]  /*0ca0*/  LDG.E.U8 R40, desc[UR24][R46.64] ;  /* 0x000000182e287981 */ /* 0x0000a2000c1e1100 */
[----:B-1----:R-:W-:Y:S01]  /*0cb0*/  IADD3 R44, P0, R57, R4, RZ ;  /* 0x00000004392c7210 */ /* 0x002fe20007f1e0ff */
[----:B0-----:R-:W-:-:S03]  /*0cc0*/  IMAD R47, R8, 0x4, R57 ;  /* 0x00000004082f7824 */ /* 0x001fc600078e0239 */
[----:B------:R-:W-:Y:S01]  /*0cd0*/  LEA.HI.X.SX32 R45, R57, R2, 0x1, P0 ;  /* 0x00000002392d7211 */ /* 0x000fe200000f0eff */
[----:B------:R-:W-:Y:S01]  /*0ce0*/  IMAD R51, R8, 0x4, R47 ;  /* 0x0000000408337824 */ /* 0x000fe200078e022f */
[----:B------:R-:W-:-:S03]  /*0cf0*/  IADD3 R46, P0, R47, R4, RZ ;  /* 0x000000042f2e7210 */ /* 0x000fc60007f1e0ff */
[----:B------:R-:W2:Y:S01]  /*0d00*/  LDG.E.U8 R57, desc[UR24][R44.64] ;  /* 0x000000182c397981 */ /* 0x000ea2000c1e1100 */
[C---:B------:R-:W-:Y:S01]  /*0d10*/  IMAD R59, R8.reuse, 0x4, R51 ;  /* 0x00000004083b7824 */ /* 0x040fe200078e0233 */
[----:B------:R-:W-:Y:S02]  /*0d20*/  IADD3 R54, P1, R49, R4, RZ ;  /* 0x0000000431367210 */ /* 0x000fe40007f3e0ff */
[----:B------:R-:W-:Y:S01]  /*0d30*/  LEA.HI.X.SX32 R47, R47, R2, 0x1, P0 ;  /* 0x000000022f2f7211 */ /* 0x000fe200000f0eff */
[----:B------:R-:W-:Y:S01]  /*0d40*/  IMAD R61, R8, 0x4, R59 ;  /* 0x00000004083d7824 */ /* 0x000fe200078e023b */
[----:B------:R-:W-:Y:S02]  /*0d50*/  IADD3 R50, P0, R51, R4, RZ ;  /* 0x0000000433327210 */ /* 0x000fe40007f1e0ff */
[-C--:B------:R-:W-:Y:S01]  /*0d60*/  LEA.HI.X.SX32 R55, R49, R2.reuse, 0x1, P1 ;  /* 0x0000000231377211 */ /* 0x080fe200008f0eff */
[----:B------:R-:W2:Y:S01]  /*0d70*/  LDG.E.U8 R58, desc[UR24][R46.64] ;  /* 0x000000182e3a7981 */ /* 0x000ea2000c1e1100 */
[----:B------:R-:W-:-:S02]  /*0d80*/  LEA.HI.X.SX32 R51, R51, R2, 0x1, P0 ;  /* 0x0000000233337211 */ /* 0x000fc400000f0eff */
[C---:B------:R-:W-:Y:S01]  /*0d90*/  IADD3 R64, P0, R61.reuse, R4, RZ ;  /* 0x000000043d407210 */ /* 0x040fe20007f1e0ff */
[----:B------:R0:W2:Y:S03]  /*0da0*/  LDG.E.U8 R49, desc[UR24][R42.64] ;  /* 0x000000182a317981 */ /* 0x0000a6000c1e1100 */
[----:B------:R-:W-:Y:S01]  /*0db0*/  LEA.HI.X.SX32 R65, R61, R2, 0x1, P0 ;  /* 0x000000023d417211 */ /* 0x000fe200000f0eff */
[----:B------:R1:W2:Y:S01]  /*0dc0*/  LDG.E.U8 R56, desc[UR24][R54.64] ;  /* 0x0000001836387981 */ /* 0x0002a2000c1e1100 */
[C---:B0-----:R-:W-:Y:S01]  /*0dd0*/  IMAD R43, R8.reuse, 0x4, R61 ;  /* 0x00000004082b7824 */ /* 0x041fe200078e023d */
[-C--:B------:R-:W-:Y:S02]  /*0de0*/  IADD3 R52, P1, R59, R4.reuse, RZ ;  /* 0x000000043b347210 */ /* 0x080fe40007f3e0ff */
[----:B------:R-:W2:Y:S01]  /*0df0*/  LDG.E.U8 R61, desc[UR24][R64.64] ;  /* 0x00000018403d7981 */ /* 0x000ea2000c1e1100 */
[----:B------:R-:W-:Y:S01]  /*0e00*/  IMAD R45, R8, 0x4, R43 ;  /* 0x00000004082d7824 */ /* 0x000fe200078e022b */
[----:B-1----:R-:W-:-:S04]  /*0e10*/  IADD3 R54, P0, R43, R4, RZ ;  /* 0x000000042b367210 */ /* 0x002fc80007f1e0ff */
[----:B------:R-:W-:Y:S01]  /*0e20*/  LEA.HI.X.SX32 R55, R43, R2, 0x1, P0 ;  /* 0x000000022b377211 */ /* 0x000fe200000f0eff */
[----:B------:R-:W-:Y:S01]  /*0e30*/  IMAD R43, R8, 0x4, R45 ;  /* 0x00000004082b7824 */ /* 0x000fe200078e022d */
[----:B------:R-:W-:-:S03]  /*0e40*/  IADD3 R66, P0, R45, R4, RZ ;  /* 0x000000042d427210 */ /* 0x000fc60007f1e0ff */
[C---:B------:R-:W-:Y:S01]  /*0e50*/  IMAD R47, R8.reuse, 0x4, R43 ;  /* 0x00000004082f7824 */ /* 0x040fe200078e022b */
[----:B------:R-:W-:Y:S01]  /*0e60*/  LEA.HI.X.SX32 R67, R45, R2, 0x1, P0 ;  /* 0x000000022d437211 */ /* 0x000fe200000f0eff */
[----:B------:R-:W2:Y:S02]  /*0e70*/  LDG.E.U8 R62, desc[UR24][R54.64] ;  /* 0x00000018363e7981 */ /* 0x000ea4000c1e1100 */
[C---:B------:R-:W-:Y:S01]  /*0e80*/  IMAD R45, R8.reuse, 0x4, R47 ;  /* 0x00000004082d7824 */ /* 0x040fe200078e022f */
[----:B------:R-:W-:Y:S01]  /*0e90*/  IADD3 R68, P0, R47, R4, RZ ;  /* 0x000000042f447210 */ /* 0x000fe20007f1e0ff */
[----:B------:R-:W2:Y:S01]  /*0ea0*/  LDG.E.U8 R63, desc[UR24][R66.64] ;  /* 0x00000018423f7981 */ /* 0x000ea2000c1e1100 */
[-C--:B------:R-:W-:Y:S02]  /*0eb0*/  LEA.HI.X.SX32 R53, R59, R2.reuse, 0x1, P1 ;  /* 0x000000023b357211 */ /* 0x080fe400008f0eff */
[----:B------:R-:W-:Y:S01]  /*0ec0*/  LEA.HI.X.SX32 R69, R47, R2, 0x1, P0 ;  /* 0x000000022f457211 */ /* 0x000fe200000f0eff */
[----:B------:R-:W-:Y:S01]  /*0ed0*/  IMAD R47, R8, 0x4, R45 ;  /* 0x00000004082f7824 */ /* 0x000fe200078e022d */
[-C--:B------:R-:W-:Y:S01]  /*0ee0*/  IADD3 R44, P0, R45, R4.reuse, RZ ;  /* 0x000000042d2c7210 */ /* 0x080fe20007f1e0ff */
[----:B------:R0:W2:Y:S01]  /*0ef0*/  LDG.E.U8 R60, desc[UR24][R52.64] ;  /* 0x00000018343c7981 */ /* 0x0000a2000c1e1100 */
[----:B------:R-:W-:-:S02]  /*0f00*/  IADD3 R42, P1, R43, R4, RZ ;  /* 0x000000042b2a7210 */ /* 0x000fc40007f3e0ff */
[-C--:B------:R-:W-:Y:S01]  /*0f10*/  LEA.HI.X.SX32 R45, R45, R2.reuse, 0x1, P0 ;  /* 0x000000022d2d7211 */ /* 0x080fe200000f0eff */
[----:B------:R1:W2:Y:S01]  /*0f20*/  LDG.E.U8 R59, desc[UR24][R50.64] ;  /* 0x00000018323b7981 */ /* 0x0002a2000c1e1100 */
[----:B------:R-:W-:-:S03]  /*0f30*/  LEA.HI.X.SX32 R43, R43, R2, 0x1, P1 ;  /* 0x000000022b2b7211 */ /* 0x000fc600008f0eff */
[----:B------:R-:W2:Y:S01]  /*0f40*/  LDG.E.U8 R65, desc[UR24][R68.64] ;  /* 0x0000001844417981 */ /* 0x000ea2000c1e1100 */
[----:B0-----:R-:W-:-:S03]  /*0f50*/  IMAD R53, R8, 0x4, R47 ;  /* 0x0000000408357824 */ /* 0x001fc600078e022f */
[----:B------:R0:W2:Y:S01]  /*0f60*/  LDG.E.U8 R64, desc[UR24][R42.64] ;  /* 0x000000182a407981 */ /* 0x0000a2000c1e1100 */
[-C--:B-1----:R-:W-:Y:S01]  /*0f70*/  IADD3 R50, P0, R47, R4.reuse, RZ ;  /* 0x000000042f327210 */ /* 0x082fe20007f1e0ff */
[C---:B------:R-:W-:Y:S01]  /*0f80*/  IMAD R55, R8.reuse, 0x4, R53 ;  /* 0x0000000408377824 */ /* 0x040fe200078e0235 */
[----:B------:R-:W-:Y:S01]  /*0f90*/  IADD3 R46, P1, R53, R4, RZ ;  /* 0x00000004352e7210 */ /* 0x000fe20007f3e0ff */
[----:B------:R1:W2:Y:S01]  /*0fa0*/  LDG.E.U8 R66, desc[UR24][R44.64] ;  /* 0x000000182c427981 */ /* 0x0002a2000c1e1100 */
[----:B------:R-:W-:Y:S02]  /*0fb0*/  LEA.HI.X.SX32 R51, R47, R2, 0x1, P0 ;  /* 0x000000022f337211 */ /* 0x000fe400000f0eff */
[----:B------:R-:W-:Y:S01]  /*0fc0*/  IADD3 R52, P0, R55, R4, RZ ;  /* 0x0000000437347210 */ /* 0x000fe20007f1e0ff */
[C---:B0-----:R-:W-:Y:S01]  /*0fd0*/  IMAD R43, R8.reuse, 0x4, R55 ;  /* 0x00000004082b7824 */ /* 0x041fe200078e0237 */
[-C--:B------:R-:W-:Y:S01]  /*0fe0*/  LEA.HI.X.SX32 R47, R53, R2.reuse, 0x1, P1 ;  /* 0x00000002352f7211 */ /* 0x080fe200008f0eff */
[----:B------:R-:W2:Y:S01]  /*0ff0*/  LDG.E.U8 R70, desc[UR24][R50.64] ;  /* 0x0000001832467981 */ /* 0x000ea2000c1e1100 */
[----:B------:R-:W-:Y:S01]  /*1000*/  LEA.HI.X.SX32 R53, R55, R2, 0x1, P0 ;  /* 0x0000000237357211 */ /* 0x000fe200000f0eff */
[C---:B------:R-:W-:Y:S01]  /*1010*/  IMAD R55, R8.reuse, 0x4, R43 ;  /* 0x0000000408377824 */ /* 0x040fe200078e022b */
[C---:B------:R-:W-:Y:S01]  /*1020*/  IADD3 R42, P0, R43.reuse, R4, RZ ;  /* 0x000000042b2a7210 */ /* 0x040fe20007f1e0ff */
[----:B------:R0:W2:Y:S02]  /*1030*/  LDG.E.U8 R68, desc[UR24][R46.64] ;  /* 0x000000182e447981 */ /* 0x0000a4000c1e1100 */
[C---:B------:R-:W-:Y:S01]  /*1040*/  IMAD R67, R8.reuse, 0x4, R55 ;  /* 0x0000000408437824 */ /* 0x040fe200078e0237 */
[----:B------:R-:W-:Y:S01]  /*1050*/  LEA.HI.X.SX32 R43, R43, R2, 0x1, P0 ;  /* 0x000000022b2b7211 */ /* 0x000fe200000f0eff */
[----:B------:R3:W2:Y:S01]  /*1060*/  LDG.E.U8 R72, desc[UR24][R52.64] ;  /* 0x0000001834487981 */ /* 0x0006a2000c1e1100 */
[-C--:B------:R-:W-:Y:S01]  /*1070*/  IADD3 R54, P0, R55, R4.reuse, RZ ;  /* 0x0000000437367210 */ /* 0x080fe20007f1e0ff */
[C---:B------:R-:W-:Y:S01]  /*1080*/  IMAD R69, R8.reuse, 0x4, R67 ;  /* 0x0000000408457824 */ /* 0x040fe200078e0243 */
[----:B-1----:R-:W-:Y:S01]  /*1090*/  IADD3 R44, P1, R67, R4, RZ ;  /* 0x00000004432c7210 */ /* 0x002fe20007f3e0ff */
[----:B------:R1:W2:Y:S01]  /*10a0*/  LDG.E.U8 R73, desc[UR24][R42.64] ;  /* 0x000000182a497981 */ /* 0x0002a2000c1e1100 */
[----:B------:R-:W-:Y:S01]  /*10b0*/  LEA.HI.X.SX32 R55, R55, R2, 0x1, P0 ;  /* 0x0000000237377211 */ /* 0x000fe200000f0eff */
[----:B0-----:R-:W-:Y:S01]  /*10c0*/  IMAD R47, R8, 0x4, R69 ;  /* 0x00000004082f7824 */ /* 0x001fe200078e0245 */
[----:B------:R-:W-:-:S02]  /*10d0*/  IADD3 R50, P0, R69, R4, RZ ;  /* 0x0000000445327210 */ /* 0x000fc40007f1e0ff */
[-C--:B------:R-:W-:Y:S01]  /*10e0*/  LEA.HI.X.SX32 R45, R67, R2.reuse, 0x1, P1 ;  /* 0x00000002432d7211 */ /* 0x080fe200008f0eff */
[----:B------:R0:W2:Y:S01]  /*10f0*/  LDG.E.U8 R74, desc[UR24][R54.64] ;  /* 0x00000018364a7981 */ /* 0x0000a2000c1e1100 */
[----:B------:R-:W-:Y:S01]  /*1100*/  LEA.HI.X.SX32 R51, R69, R2, 0x1, P0 ;  /* 0x0000000245337211 */ /* 0x000fe200000f0eff */
[C---:B------:R-:W-:Y:S01]  /*1110*/  IMAD R67, R8.reuse, 0x4, R47 ;  /* 0x0000000408437824 */ /* 0x040fe200078e022f */
[C---:B---3--:R-:W-:Y:S01]  /*1120*/  IADD3 R52, P0, R47.reuse, R4, RZ ;  /* 0x000000042f347210 */ /* 0x048fe20007f1e0ff */
[----:B------:R3:W2:Y:S03]  /*1130*/  LDG.E.U8 R75, desc[UR24][R44.64] ;  /* 0x000000182c4b7981 */ /* 0x0006a6000c1e1100 */
[----:B------:R-:W-:Y:S01]  /*1140*/  LEA.HI.X.SX32 R53, R47, R2, 0x1, P0 ;  /* 0x000000022f357211 */ /* 0x000fe200000f0eff */
[----:B------:R-:W-:Y:S01]  /*1150*/  IMAD R47, R8, 0x4, R67 ;  /* 0x00000004082f7824 */ /* 0x000fe200078e0243 */
[----:B-1----:R-:W-:Y:S01]  /*1160*/  IADD3 R42, P0, R67, R4, RZ ;  /* 0x00000004432a7210 */ /* 0x002fe20007f1e0ff */
[----:B------:R1:W2:Y:S01]  /*1170*/  LDG.E.U8 R76, desc[UR24][R50.64] ;  /* 0x00000018324c7981 */ /* 0x0002a2000c1e1100 */
[----:B0-----:R-:W-:-:S02]  /*1180*/  LEA.HI R55, R120, 0x7a, RZ, 0x18 ;  /* 0x0000007a78377811 */ /* 0x001fc400078fc0ff */
[----:B------:R-:W-:Y:S01]  /*1190*/  LEA.HI.X.SX32 R43, R67, R2, 0x1, P0 ;  /* 0x00000002432b7211 */ /* 0x000fe200000f0eff */
[----:B---3--:R-:W-:Y:S01]  /*11a0*/  IMAD R45, R8, 0x4, R47 ;  /* 0x00000004082d7824 */ /* 0x008fe200078e022f */
[----:B------:R-:W-:Y:S01]  /*11b0*/  LEA.HI R67, R120, 0x7e, RZ, 0x18 ;  /* 0x0000007e78437811 */ /* 0x000fe200078fc0ff */
[----:B------:R-:W-:Y:S01]  /*11c0*/  IMAD R69, R55, R8, RZ ;  /* 0x0000000837457224 */ /* 0x000fe200078e02ff */
[----:B------:R-:W-:Y:S01]  /*11d0*/  IADD3 R46, P0, R47, R4, RZ ;  /* 0x000000042f2e7210 */ /* 0x000fe20007f1e0ff */
[C---:B------:R-:W-:Y:S01]  /*11e0*/  IMAD R55, R8.reuse, 0x4, R45 ;  /* 0x0000000408377824 */ /* 0x040fe200078e022d */
[----:B------:R0:W3:Y:S01]  /*11f0*/  LDG.E.U8 R77, desc[UR24][R52.64] ;  /* 0x00000018344d7981 */ /* 0x0000e2000c1e1100 */
[----:B------:R-:W-:Y:S01]  /*1200*/  IMAD R71, R67, R8, RZ ;  /* 0x0000000843477224 */ /* 0x000fe200078e02ff */
[----:B------:R-:W-:Y:S01]  /*1210*/  LEA.HI.X.SX32 R47, R47, R2, 0x1, P0 ;  /* 0x000000022f2f7211 */ /* 0x000fe200000f0eff */
[----:B------:R-:W-:Y:S01]  /*1220*/  IMAD R67, R8, 0x4, R55 ;  /* 0x0000000408437824 */ /* 0x000fe200078e0237 */
[-C--:B-1----:R-:W-:Y:S01]  /*1230*/  IADD3 R50, P0, R45, R4.reuse, RZ ;  /* 0x000000042d327210 */ /* 0x082fe20007f1e0ff */
[----:B------:R1:W3:Y:S01]  /*1240*/  LDG.E.U8 R78, desc[UR24][R42.64] ;  /* 0x000000182a4e7981 */ /* 0x0002e2000c1e1100 */
[----:B------:R-:W-:-:S02]  /*1250*/  IADD3 R44, P2, R69, R4, RZ ;  /* 0x00000004452c7210 */ /* 0x000fc40007f5e0ff */
[----:B------:R-:W-:Y:S01]  /*1260*/  LEA.HI.X.SX32 R51, R45, R2, 0x1, P0 ;  /* 0x000000022d337211 */ /* 0x000fe200000f0eff */
[----:B------:R4:W3:Y:S01]  /*1270*/  LDG.E.U8 R46, desc[UR24][R46.64] ;  /* 0x000000182e2e7981 */ /* 0x0008e2000c1e1100 */
[-C--:B0-----:R-:W-:Y:S02]  /*1280*/  IADD3 R52, P3, R71, R4.reuse, RZ ;  /* 0x0000000447347210 */ /* 0x081fe40007f7e0ff */
[-C--:B------:R-:W-:Y:S01]  /*1290*/  IADD3 R54, P1, R55, R4.reuse, RZ ;  /* 0x0000000437367210 */ /* 0x080fe20007f3e0ff */
[----:B------:R-:W3:Y:S01]  /*12a0*/  LDG.E.U8 R50, desc[UR24][R50.64] ;  /* 0x0000001832327981 */ /* 0x000ee2000c1e1100 */
[----:B-1----:R-:W-:Y:S02]  /*12b0*/  IADD3 R42, P0, R67, R4, RZ ;  /* 0x00000004432a7210 */ /* 0x002fe40007f1e0ff */
[-C--:B------:R-:W-:Y:S02]  /*12c0*/  LEA.HI.X.SX32 R45, R69, R2.reuse, 0x1, P2 ;  /* 0x00000002452d7211 */ /* 0x080fe400010f0eff */
[----:B------:R-:W-:-:S02]  /*12d0*/  LEA.HI.X.SX32 R55, R55, R2, 0x1, P1 ;  /* 0x0000000237377211 */ /* 0x000fc400008f0eff */
[-C--:B------:R-:W-:Y:S01]  /*12e0*/  LEA.HI.X.SX32 R53, R71, R2.reuse, 0x1, P3 ;  /* 0x0000000247357211 */ /* 0x080fe200018f0eff */
[----:B------:R-:W3:Y:S01]  /*12f0*/  LDG.E.U8 R44, desc[UR24][R44.64] ;  /* 0x000000182c2c7981 */ /* 0x000ee2000c1e1100 */
[----:B------:R-:W-:-:S03]  /*1300*/  LEA.HI.X.SX32 R43, R67, R2, 0x1, P0 ;  /* 0x00000002432b7211 */ /* 0x000fc600000f0eff */
[----:B------:R-:W3:Y:S04]  /*1310*/  LDG.E.U8 R54, desc[UR24][R54.64] ;  /* 0x0000001836367981 */ /* 0x000ee8000c1e1100 */
[----:B------:R-:W3:Y:S04]  /*1320*/  LDG.E.U8 R42, desc[UR24][R42.64] ;  /* 0x000000182a2a7981 */ /* 0x000ee8000c1e1100 */
[----:B------:R-:W3:Y:S01]  /*1330*/  LDG.E.U8 R52, desc[UR24][R52.64] ;  /* 0x0000001834347981 */ /* 0x000ee2000c1e1100 */
[----:B------:R-:W0:Y:S01]  /*1340*/  S2UR UR4, SR_CgaCtaId ;  /* 0x00000000000479c3 */ /* 0x000e220000008800 */
[----:B------:R-:W-:Y:S01]  /*1350*/  LOP3.LUT R2, R120, 0x7, RZ, 0xc0, !PT ;  /* 0x0000000778027812 */ /* 0x000fe200078ec0ff */
[----:B------:R-:W-:-:S04]  /*1360*/  UMOV UR19, 0x400 ;  /* 0x0000040000137882 */ /* 0x000fc80000000000 */
[----:B----4-:R-:W-:-:S04]  /*1370*/  IMAD.SHL.U32 R47, R2, 0x10, RZ ;  /* 0x00000010022f7824 */ /* 0x010fc800078e00ff */
[----:B------:R-:W-:-:S05]  /*1380*/  IMAD R0, R0, 0x80, R47 ;  /* 0x0000008000007824 */ /* 0x000fca00078e022f */
[----:B------:R-:W-:Y:S01]  /*1390*/  LOP3.LUT R0, R0, R3, RZ, 0xfc, !PT ;  /* 0x0000000300007212 */ /* 0x000fe200078efcff */
[----:B0-----:R-:W-:-:S03]  /*13a0*/  ULEA UR19, UR4, UR19, 0x18 ;  /* 0x0000001304137291 */ /* 0x001fc6000f8ec03f */
[C---:B------:R-:W-:Y:S02]  /*13b0*/  LOP3.LUT R2, R0.reuse, 0x10, RZ, 0x3c, !PT ;  /* 0x0000001000027812 */ /* 0x040fe400078e3cff */
[C---:B------:R-:W-:Y:S02]  /*13c0*/  LOP3.LUT R3, R0.reuse, 0x20, RZ, 0x3c, !PT ;  /* 0x0000002000037812 */ /* 0x040fe400078e3cff */
[C---:B------:R-:W-:Y:S02]  /*13d0*/  LOP3.LUT R4, R0.reuse, 0x30, RZ, 0x3c, !PT ;  /* 0x0000003000047812 */ /* 0x040fe400078e3cff */
[----:B------:R-:W-:Y:S01]  /*13e0*/  ISETP.GE.AND P0, PT, R121, 0x1, PT ;  /* 0x000000017900780c */ /* 0x000fe20003f06270 */
[----:B------:R0:W-:Y:S04]  /*13f0*/  STS.U8 [R0+UR19], R5 ;  /* 0x0000000500007988 */ /* 0x0001e80008000013 */
[----:B------:R-:W-:Y:S04]  /*1400*/  STS.U8 [R0+UR19+0x4], R6 ;  /* 0x0000040600007988 */ /* 0x000fe80008000013 */
[----:B-----5:R1:W-:Y:S01]  /*1410*/  STS.U8 [R0+UR19+0x2], R7 ;  /* 0x0000020700007988 */ /* 0x0203e20008000013 */
[----:B0-----:R-:W-:-:S03]  /*1420*/  LOP3.LUT R5, R0, 0x40, RZ, 0x3c, !PT ;  /* 0x0000004000057812 */ /* 0x001fc600078e3cff */
[----:B------:R-:W-:Y:S04]  /*1430*/  STS.U8 [R0+UR19+0x6], R9 ;  /* 0x0000060900007988 */ /* 0x000fe80008000013 */
[----:B------:R0:W-:Y:S04]  /*1440*/  STS.U8 [R0+UR19+0xa], R10 ;  /* 0x00000a0a00007988 */ /* 0x0001e80008000013 */
[----:B--2---:R-:W-:Y:S01]  /*1450*/  STS.U8 [R0+UR19+0xe], R11 ;  /* 0x00000e0b00007988 */ /* 0x004fe20008000013 */
[----:B-1----:R-:W-:Y:S01]  /*1460*/  IMAD.MOV.U32 R7, RZ, RZ, 0x3f800000 ;  /* 0x3f800000ff077424 */ /* 0x002fe200078e00ff */
[----:B------:R-:W-:Y:S01]  /*1470*/  CS2R R80, SRZ ;  /* 0x0000000000507805 */ /* 0x000fe2000001ff00 */
[----:B------:R-:W-:Y:S01]  /*1480*/  IMAD.MOV.U32 R8, RZ, RZ, 0x3f800000 ;  /* 0x3f800000ff087424 */ /* 0x000fe200078e00ff */
[----:B------:R-:W-:-:S02]  /*1490*/  CS2R R82, SRZ ;  /* 0x0000000000527805 */ /* 0x000fc4000001ff00 */
[----:B------:R-:W-:Y:S01]  /*14a0*/  CS2R R84, SRZ ;  /* 0x0000000000547805 */ /* 0x000fe2000001ff00 */
[----:B0-----:R-:W-:Y:S01]  /*14b0*/  IMAD.MOV.U32 R10, RZ, RZ, -0x800000 ;  /* 0xff800000ff0a7424 */ /* 0x001fe200078e00ff */
[----:B------:R-:W-:Y:S01]  /*14c0*/  CS2R R86, SRZ ;  /* 0x0000000000567805 */ /* 0x000fe2000001ff00 */
[----:B------:R-:W-:Y:S04]  /*14d0*/  STS.U8 [R0+UR19+0x8], R38 ;  /* 0x0000082600007988 */ /* 0x000fe80008000013 */
[----:B------:R-:W-:Y:S04]  /*14e0*/  STS.U8 [R0+UR19+0xc], R39 ;  /* 0x00000c2700007988 */ /* 0x000fe80008000013 */
[----:B------:R0:W-:Y:S04]  /*14f0*/  STS.U8 [R2+UR19+0x2], R12 ;  /* 0x0000020c02007988 */ /* 0x0001e80008000013 */
[----:B------:R-:W-:Y:S04]  /*1500*/  STS.U8 [R2+UR19+0x4], R41 ;  /* 0x0000042902007988 */ /* 0x000fe80008000013 */
[----:B------:R-:W-:Y:S04]  /*1510*/  STS.U8 [R2+UR19+0x6], R13 ;  /* 0x0000060d02007988 */ /* 0x000fe80008000013 */
[----:B------:R-:W-:Y:S04]  /*1520*/  STS.U8 [R2+UR19+0x8], R48 ;  /* 0x0000083002007988 */ /* 0x000fe80008000013 */
[----:B------:R1:W-:Y:S04]  /*1530*/  STS.U8 [R2+UR19], R40 ;  /* 0x0000002802007988 */ /* 0x0003e80008000013 */
[----:B------:R-:W-:Y:S04]  /*1540*/  STS.U8 [R2+UR19+0xa], R14 ;  /* 0x00000a0e02007988 */ /* 0x000fe80008000013 */
[----:B------:R-:W-:Y:S01]  /*1550*/  STS.U8 [R2+UR19+0xe], R15 ;  /* 0x00000e0f02007988 */ /* 0x000fe20008000013 */
[----:B0-----:R-:W-:Y:S01]  /*1560*/  IMAD.MOV.U32 R12, RZ, RZ, -0x800000 ;  /* 0xff800000ff0c7424 */ /* 0x001fe200078e00ff */
[----:B------:R-:W-:-:S02]  /*1570*/  CS2R R38, SRZ ;  /* 0x0000000000267805 */ /* 0x000fc4000001ff00 */
[----:B-1----:R-:W-:Y:S01]  /*1580*/  CS2R R40, SRZ ;  /* 0x0000000000287805 */ /* 0x002fe2000001ff00 */
[----:B------:R0:W-:Y:S04]  /*1590*/  STS.U8 [R2+UR19+0xc], R49 ;  /* 0x00000c3102007988 */ /* 0x0001e80008000013 */
[----:B------:R-:W-:Y:S04]  /*15a0*/  STS.U8 [R3+UR19], R56 ;  /* 0x0000003803007988 */ /* 0x000fe80008000013 */
[----:B------:R-:W-:Y:S01]  /*15b0*/  STS.U8 [R3+UR19+0x4], R57 ;  /* 0x0000043903007988 */ /* 0x000fe20008000013 */
[----:B0-----:R-:W-:-:S03]  /*15c0*/  LOP3.LUT R2, R0, 0x60, RZ, 0x3c, !PT ;  /* 0x0000006000027812 */ /* 0x001fc600078e3cff */
[----:B------:R-:W-:Y:S04]  /*15d0*/  STS.U8 [R3+UR19+0x8], R58 ;  /* 0x0000083a03007988 */ /* 0x000fe80008000013 */
[----:B------:R-:W-:Y:S04]  /*15e0*/  STS.U8 [R3+UR19+0x2], R16 ;  /* 0x0000021003007988 */ /* 0x000fe80008000013 */
[----:B------:R-:W-:Y:S04]  /*15f0*/  STS.U8 [R3+UR19+0x6], R17 ;  /* 0x0000061103007988 */ /* 0x000fe80008000013 */
[----:B------:R-:W-:Y:S04]  /*1600*/  STS.U8 [R3+UR19+0xa], R18 ;  /* 0x00000a1203007988 */ /* 0x000fe80008000013 */
[----:B------:R-:W-:Y:S01]  /*1610*/  STS.U8 [R3+UR19+0xe], R19 ;  /* 0x00000e1303007988 */ /* 0x000fe20008000013 */
[----:B------:R-:W-:-:S03]  /*1620*/  CS2R R48, SRZ ;  /* 0x0000000000307805 */ /* 0x000fc6000001ff00 */
        /* <DEDUP_REMOVED lines=8> */
[----:B------:R-:W-:Y:S04]  /*16b0*/  STS.U8 [R4+UR19+0xa], R22 ;  /* 0x00000a1604007988 */ /* 0x000fe80008000013 */
[----:B------:R-:W-:Y:S04]  /*16c0*/  STS.U8 [R4+UR19+0xe], R23 ;  /* 0x00000e1704007988 */ /* 0x000fe80008000013 */
[----:B------:R-:W-:Y:S04]  /*16d0*/  STS.U8 [R5+UR19], R64 ;  /* 0x0000004005007988 */ /* 0x000fe80008000013 */
[----:B------:R-:W-:Y:S04]  /*16e0*/  STS.U8 [R5+UR19+0x4], R65 ;  /* 0x0000044105007988 */ /* 0x000fe80008000013 */
[----:B------:R-:W-:Y:S04]  /*16f0*/  STS.U8 [R5+UR19+0x8], R66 ;  /* 0x0000084205007988 */ /* 0x000fe80008000013 */
[----:B------:R-:W-:Y:S04]  /*1700*/  STS.U8 [R5+UR19+0xc], R70 ;  /* 0x00000c4605007988 */ /* 0x000fe80008000013 */
[----:B------:R-:W-:Y:S04]  /*1710*/  STS.U8 [R5+UR19+0x2], R24 ;  /* 0x0000021805007988 */ /* 0x000fe80008000013 */
[----:B------:R-:W-:Y:S04]  /*1720*/  STS.U8 [R5+UR19+0x6], R25 ;  /* 0x0000061905007988 */ /* 0x000fe80008000013 */
[----:B------:R-:W-:Y:S04]  /*1730*/  STS.U8 [R5+UR19+0xa], R26 ;  /* 0x00000a1a05007988 */ /* 0x000fe80008000013 */
[----:B------:R0:W-:Y:S04]  /*1740*/  STS.U8 [R5+UR19+0xe], R27 ;  /* 0x00000e1b05007988 */ /* 0x0001e80008000013 */
[----:B------:R-:W-:Y:S01]  /*1750*/  STS.U8 [R3+UR19], R68 ;  /* 0x0000004403007988 */ /* 0x000fe20008000013 */
[----:B0-----:R-:W-:-:S03]  /*1760*/  LOP3.LUT R5, R0, 0x70, RZ, 0x3c, !PT ;  /* 0x0000007000057812 */ /* 0x001fc600078e3cff */
[----:B------:R-:W-:Y:S04]  /*1770*/  STS.U8 [R3+UR19+0x4], R72 ;  /* 0x0000044803007988 */ /* 0x000fe80008000013 */
[----:B------:R-:W-:Y:S04]  /*1780*/  STS.U8 [R3+UR19+0x8], R73 ;  /* 0x0000084903007988 */ /* 0x000fe80008000013 */
[----:B------:R-:W-:Y:S04]  /*1790*/  STS.U8 [R3+UR19+0xc], R74 ;  /* 0x00000c4a03007988 */ /* 0x000fe80008000013 */
[----:B------:R-:W-:Y:S04]  /*17a0*/  STS.U8 [R3+UR19+0x2], R28 ;  /* 0x0000021c03007988 */ /* 0x000fe80008000013 */
[----:B------:R0:W-:Y:S04]  /*17b0*/  STS.U8 [R3+UR19+0x6], R29 ;  /* 0x0000061d03007988 */ /* 0x0001e80008000013 */
[----:B------:R-:W-:Y:S04]  /*17c0*/  STS.U8 [R3+UR19+0xa], R30 ;  /* 0x00000a1e03007988 */ /* 0x000fe80008000013 */
[----:B------:R1:W-:Y:S04]  /*17d0*/  STS.U8 [R3+UR19+0xe], R31 ;  /* 0x00000e1f03007988 */ /* 0x0003e80008000013 */
[----:B------:R-:W-:Y:S04]  /*17e0*/  STS.U8 [R2+UR19], R75 ;  /* 0x0000004b02007988 */ /* 0x000fe80008000013 */
[----:B------:R-:W-:Y:S04]  /*17f0*/  STS.U8 [R2+UR19+0x4], R76 ;  /* 0x0000044c02007988 */ /* 0x000fe80008000013 */
[----:B---3--:R-:W-:Y:S04]  /*1800*/  STS.U8 [R2+UR19+0x8], R77 ;  /* 0x0000084d02007988 */ /* 0x008fe80008000013 */
[----:B------:R-:W-:Y:S04]  /*1810*/  STS.U8 [R2+UR19+0xc], R78 ;  /* 0x00000c4e02007988 */ /* 0x000fe80008000013 */
[----:B------:R-:W-:Y:S04]  /*1820*/  STS.U8 [R2+UR19+0x2], R32 ;  /* 0x0000022002007988 */ /* 0x000fe80008000013 */
[----:B------:R2:W-:Y:S04]  /*1830*/  STS.U8 [R2+UR19+0x6], R33 ;  /* 0x0000062102007988 */ /* 0x0005e80008000013 */
[----:B------:R-:W-:Y:S04]  /*1840*/  STS.U8 [R2+UR19+0xa], R34 ;  /* 0x00000a2202007988 */ /* 0x000fe80008000013 */
[----:B------:R3:W-:Y:S01]  /*1850*/  STS.U8 [R2+UR19+0xe], R35 ;  /* 0x00000e2302007988 */ /* 0x0007e20008000013 */
[----:B------:R-:W-:-:S03]  /*1860*/  CS2R R24, SRZ ;  /* 0x0000000000187805 */ /* 0x000fc6000001ff00 */
[----:B------:R4:W-:Y:S01]  /*1870*/  STS.U8 [R5+UR19], R46 ;  /* 0x0000002e05007988 */ /* 0x0009e20008000013 */
[----:B------:R-:W-:-:S03]  /*1880*/  CS2R R26, SRZ ;  /* 0x00000000001a7805 */ /* 0x000fc6000001ff00 */
[----:B------:R-:W-:Y:S01]  /*1890*/  STS.U8 [R5+UR19+0x4], R50 ;  /* 0x0000043205007988 */ /* 0x000fe20008000013 */
[----:B0-----:R-:W-:-:S03]  /*18a0*/  CS2R R28, SRZ ;  /* 0x00000000001c7805 */ /* 0x001fc6000001ff00 */
[----:B------:R-:W-:Y:S01]  /*18b0*/  STS.U8 [R5+UR19+0x8], R54 ;  /* 0x0000083605007988 */ /* 0x000fe20008000013 */
[----:B-1----:R-:W-:-:S03]  /*18c0*/  CS2R R30, SRZ ;  /* 0x00000000001e7805 */ /* 0x002fc6000001ff00 */
[----:B------:R0:W-:Y:S01]  /*18d0*/  STS.U8 [R5+UR19+0xc], R42 ;  /* 0x00000c2a05007988 */ /* 0x0001e20008000013 */
[----:B--2---:R-:W-:-:S03]  /*18e0*/  CS2R R32, SRZ ;  /* 0x0000000000207805 */ /* 0x004fc6000001ff00 */
[----:B------:R-:W-:Y:S01]  /*18f0*/  STS.U8 [R5+UR19+0x2], R36 ;  /* 0x0000022405007988 */ /* 0x000fe20008000013 */
[----:B---3--:R-:W-:-:S03]  /*1900*/  CS2R R34, SRZ ;  /* 0x0000000000227805 */ /* 0x008fc6000001ff00 */
[----:B------:R1:W-:Y:S01]  /*1910*/  STS.U8 [R5+UR19+0x6], R37 ;  /* 0x0000062505007988 */ /* 0x0003e20008000013 */
[----:B----4-:R-:W-:-:S03]  /*1920*/  CS2R R46, SRZ ;  /* 0x00000000002e7805 */ /* 0x010fc6000001ff00 */
[----:B------:R2:W-:Y:S01]  /*1930*/  STS.U8 [R5+UR19+0xa], R44 ;  /* 0x00000a2c05007988 */ /* 0x0005e20008000013 */
[----:B0-----:R-:W-:-:S03]  /*1940*/  CS2R R42, SRZ ;  /* 0x00000000002a7805 */ /* 0x001fc6000001ff00 */
[----:B------:R0:W-:Y:S01]  /*1950*/  STS.U8 [R5+UR19+0xe], R52 ;  /* 0x00000e3405007988 */ /* 0x0001e20008000013 */
[----:B------:R-:W-:Y:S02]  /*1960*/  CS2R R50, SRZ ;  /* 0x0000000000327805 */ /* 0x000fe4000001ff00 */
[----:B-1----:R-:W-:Y:S02]  /*1970*/  CS2R R36, SRZ ;  /* 0x0000000000247805 */ /* 0x002fe4000001ff00 */
[----:B------:R-:W-:Y:S02]  /*1980*/  CS2R R54, SRZ ;  /* 0x0000000000367805 */ /* 0x000fe4000001ff00 */
[----:B------:R-:W-:Y:S02]  /*1990*/  CS2R R56, SRZ ;  /* 0x0000000000387805 */ /* 0x000fe4000001ff00 */
[----:B------:R-:W-:Y:S02]  /*19a0*/  CS2R R58, SRZ ;  /* 0x00000000003a7805 */ /* 0x000fe4000001ff00 */
[----:B--2---:R-:W-:-:S02]  /*19b0*/  CS2R R44, SRZ ;  /* 0x00000000002c7805 */ /* 0x004fc4000001ff00 */
[----:B------:R-:W-:Y:S02]  /*19c0*/  CS2R R60, SRZ ;  /* 0x00000000003c7805 */ /* 0x000fe4000001ff00 */
[----:B------:R-:W-:Y:S02]  /*19d0*/  CS2R R62, SRZ ;  /* 0x00000000003e7805 */ /* 0x000fe4000001ff00 */
[----:B------:R-:W-:Y:S02]  /*19e0*/  CS2R R64, SRZ ;  /* 0x0000000000407805 */ /* 0x000fe4000001ff00 */
[----:B0-----:R-:W-:Y:S02]  /*19f0*/  CS2R R52, SRZ ;  /* 0x0000000000347805 */ /* 0x001fe4000001ff00 */
[----:B------:R-:W-:Y:S02]  /*1a00*/  CS2R R66, SRZ ;  /* 0x0000000000427805 */ /* 0x000fe4000001ff00 */
[----:B------:R-:W-:-:S02]  /*1a10*/  CS2R R68, SRZ ;  /* 0x0000000000447805 */ /* 0x000fc4000001ff00 */
[----:B------:R-:W-:Y:S02]  /*1a20*/  CS2R R70, SRZ ;  /* 0x0000000000467805 */ /* 0x000fe4000001ff00 */
[----:B------:R-:W-:Y:S02]  /*1a30*/  CS2R R72, SRZ ;  /* 0x0000000000487805 */ /* 0x000fe4000001ff00 */
[----:B------:R-:W-:Y:S02]  /*1a40*/  CS2R R74, SRZ ;  /* 0x00000000004a7805 */ /* 0x000fe4000001ff00 */
[----:B------:R-:W-:Y:S02]  /*1a50*/  CS2R R76, SRZ ;  /* 0x00000000004c7805 */ /* 0x000fe4000001ff00 */
[----:B------:R-:W-:Y:S01]  /*1a60*/  CS2R R78, SRZ ;  /* 0x00000000004e7805 */ /* 0x000fe2000001ff00 */
[----:B------:R-:W-:Y:S06]  /*1a70*/  @!P0 BRA `(.L_x_0) ;  /* 0x00000034000c8947 */ /* 0x000fec0003800000 */
[----:B------:R-:W0:Y:S01]  /*1a80*/  LDC.64 R10, c[0x0][0x250] ;  /* 0x00009400ff0a7b82 */ /* 0x000e220000000a00 */
[C---:B------:R-:W-:Y:S01]  /*1a90*/  LOP3.LUT R2, R120.reuse, 0x1, RZ, 0xc0, !PT ;  /* 0x0000000178027812 */ /* 0x040fe200078ec0ff */
[----:B------:R-:W-:Y:S01]  /*1aa0*/  ULDC UR4, c[0x0][0x258] ;  /* 0x0000960000047ab9 */ /* 0x000fe20000000800 */
[----:B------:R-:W-:Y:S01]  /*1ab0*/  LOP3.LUT R3, R120, 0x1c, RZ, 0xc0, !PT ;  /* 0x0000001c78037812 */ /* 0x000fe200078ec0ff */
[----:B------:R-:W-:Y:S01]  /*1ac0*/  ULDC.64 UR16, c[0x0][0x260] ;  /* 0x0000980000107ab9 */ /* 0x000fe20000000a00 */
[--C-:B------:R-:W-:Y:S01]  /*1ad0*/  SHF.R.U32.HI R0, RZ, 0x7, R120.reuse ;  /* 0x00000007ff007819 */ /* 0x100fe20000011678 */
[----:B------:R-:W-:Y:S01]  /*1ae0*/  UIMAD UR16, UR18, UR16, URZ ;  /* 0x00000010121072a4 */ /* 0x000fe2000f8e023f */
[--C-:B------:R-:W-:Y:S01]  /*1af0*/  SHF.R.U32.HI R4, RZ, 0x1, R120.reuse ;  /* 0x00000001ff047819 */ /* 0x100fe20000011678 */
[----:B------:R-:W-:Y:S01]  /*1b00*/  IMAD R5, R2, 0x2, R3 ;  /* 0x0000000202057824 */ /* 0x000fe200078e0203 */
[----:B------:R-:W-:Y:S01]  /*1b10*/  SGXT.U32 R0, R0, 0x2 ;  /* 0x000000020000781a */ /* 0x000fe20000000000 */
[----:B------:R-:W1:Y:S01]  /*1b20*/  LDC.64 R2, c[0x0][0x220] ;  /* 0x00008800ff027b82 */ /* 0x000e620000000a00 */
[----:B------:R-:W-:-:S02]  /*1b30*/  SHF.R.U32.HI R7, RZ, 0x5, R120 ;  /* 0x00000005ff077819 */ /* 0x000fc40000011678 */
[----:B------:R-:W-:Y:S02]  /*1b40*/  CS2R R24, SRZ ;  /* 0x0000000000187805 */ /* 0x000fe4000001ff00 */
[----:B------:R-:W-:Y:S02]  /*1b50*/  CS2R R26, SRZ ;  /* 0x00000000001a7805 */ /* 0x000fe4000001ff00 */
[----:B------:R-:W-:Y:S02]  /*1b60*/  CS2R R28, SRZ ;  /* 0x00000000001c7805 */ /* 0x000fe4000001ff00 */
[----:B------:R-:W-:Y:S02]  /*1b70*/  R2UR UR32, R7 ;  /* 0x00000000072072ca */ /* 0x000fe400000e0000 */
[----:B------:R-:W-:Y:S02]  /*1b80*/  CS2R R30, SRZ ;  /* 0x00000000001e7805 */ /* 0x000fe4000001ff00 */
[----:B------:R-:W-:Y:S01]  /*1b90*/  LOP3.LUT R7, R120, 0x3f, RZ, 0xc0, !PT ;  /* 0x0000003f78077812 */ /* 0x000fe200078ec0ff */
[----:B------:R-:W2:Y:S01]  /*1ba0*/  LDC R17, c[0x0][0x268] ;  /* 0x00009a00ff117b82 */ /* 0x000ea20000000800 */
[----:B------:R-:W-:-:S02]  /*1bb0*/  CS2R R32, SRZ ;  /* 0x0000000000207805 */ /* 0x000fc4000001ff00 */
[----:B------:R-:W-:Y:S02]  /*1bc0*/  CS2R R34, SRZ ;  /* 0x0000000000227805 */ /* 0x000fe4000001ff00 */
[----:B------:R-:W-:Y:S01]  /*1bd0*/  CS2R R36, SRZ ;  /* 0x0000000000247805 */ /* 0x000fe2000001ff00 */
[----:B------:R-:W-:Y:S01]  /*1be0*/  IMAD R7, R7, UR17, RZ ;  /* 0x0000001107077c24 */ /* 0x000fe2000f8e02ff */
[----:B------:R-:W-:Y:S01]  /*1bf0*/  CS2R R38, SRZ ;  /* 0x0000000000267805 */ /* 0x000fe2000001ff00 */
[----:B0-----:R-:W-:Y:S01]  /*1c00*/  IMAD R6, R0, R11, RZ ;  /* 0x0000000b00067224 */ /* 0x001fe200078e02ff */
[----:B------:R-:W-:Y:S01]  /*1c10*/  SGXT.U32 R0, R4, 0x1 ;  /* 0x000000010400781a */ /* 0x000fe20000000000 */
[----:B------:R-:W-:Y:S01]  /*1c20*/  IMAD R10, R10, UR18, RZ ;  /* 0x000000120a0a7c24 */ /* 0x000fe2000f8e02ff */
[----:B------:R-:W-:Y:S01]  /*1c30*/  LOP3.LUT R4, R120, 0x7f, RZ, 0xc0, !PT ;  /* 0x0000007f78047812 */ /* 0x000fe200078ec0ff */
[----:B------:R-:W-:Y:S01]  /*1c40*/  IMAD R8, R11, 0x4, R6 ;  /* 0x000000040b087824 */ /* 0x000fe200078e0206 */
[----:B------:R-:W-:-:S02]  /*1c50*/  LOP3.LUT R0, R5, R0, RZ, 0xfc, !PT ;  /* 0x0000000005007212 */ /* 0x000fc400078efcff */
[----:B------:R-:W-:Y:S02]  /*1c60*/  CS2R R40, SRZ ;  /* 0x0000000000287805 */ /* 0x000fe4000001ff00 */
[----:B------:R-:W-:Y:S01]  /*1c70*/  SHF.R.S32.HI R20, RZ, 0x1f, R7 ;  /* 0x0000001fff147819 */ /* 0x000fe20000011407 */
[----:B------:R-:W-:Y:S01]  /*1c80*/  IMAD R5, R4, UR4, RZ ;  /* 0x0000000404057c24 */ /* 0x000fe2000f8e02ff */
[----:B------:R-:W-:Y:S01]  /*1c90*/  ULDC.64 UR4, c[0x0][0x218] ;  /* 0x0000860000047ab9 */ /* 0x000fe20000000a00 */
[C---:B------:R-:W-:Y:S01]  /*1ca0*/  IMAD R12, R11.reuse, 0x4, R8 ;  /* 0x000000040b0c7824 */ /* 0x040fe200078e0208 */
[----:B------:R-:W-:Y:S02]  /*1cb0*/  CS2R R42, SRZ ;  /* 0x00000000002a7805 */ /* 0x000fe4000001ff00 */
[----:B------:R-:W-:Y:S02]  /*1cc0*/  CS2R R44, SRZ ;  /* 0x00000000002c7805 */ /* 0x000fe4000001ff00 */
[----:B------:R-:W-:Y:S01]  /*1cd0*/  SHF.R.S32.HI R16, RZ, 0x1f, R5 ;  /* 0x0000001fff107819 */ /* 0x000fe20000011405 */
[----:B------:R-:W-:Y:S01]  /*1ce0*/  IMAD R4, R11, 0x4, R12 ;  /* 0x000000040b047824 */ /* 0x000fe200078e020c */
[--C-:B------:R-:W-:Y:S01]  /*1cf0*/  IADD3 R9, P0, P1, R5, UR4, R10.reuse ;  /* 0x0000000405097c10 */ /* 0x100fe2000f91e00a */
[----:B------:R-:W-:Y:S01]  /*1d00*/  USHF.R.S32.HI UR4, URZ, 0x1f, UR16 ;  /* 0x0000001f3f047899 */ /* 0x000fe20008011410 */
[----:B------:R-:W-:Y:S01]  /*1d10*/  SHF.R.S32.HI R5, RZ, 0x1f, R10 ;  /* 0x0000001fff057819 */ /* 0x000fe2000001140a */
[----:B------:R-:W-:Y:S01]  /*1d20*/  IMAD R14, R11, 0x4, R4 ;  /* 0x000000040b0e7824 */ /* 0x000fe200078e0204 */
[----:B------:R-:W-:-:S02]  /*1d30*/  IADD3 R18, P2, R6, R9, RZ ;  /* 0x0000000906127210 */ /* 0x000fc40007f5e0ff */
[----:B------:R-:W-:Y:S02]  /*1d40*/  CS2R R46, SRZ ;  /* 0x00000000002e7805 */ /* 0x000fe4000001ff00 */
[----:B------:R-:W-:Y:S01]  /*1d50*/  IADD3.X R5, R16, UR5, R5, P0, P1 ;  /* 0x0000000510057c10 */ /* 0x000fe200087e2405 */
[----:B------:R-:W-:Y:S01]  /*1d60*/  IMAD R10, R11, 0x4, R14 ;  /* 0x000000040b0a7824 */ /* 0x000fe200078e020e */
[----:B-1----:R-:W-:Y:S01]  /*1d70*/  IADD3 R13, P0, P1, R7, UR16, R2 ;  /* 0x00000010070d7c10 */ /* 0x002fe2000f91e002 */
[----:B------:R0:W-:Y:S01]  /*1d80*/  STL [R1+0xc], R18 ;  /* 0x00000c1201007387 */ /* 0x0001e20000100800 */
[-C--:B------:R-:W-:Y:S01]  /*1d90*/  IADD3 R15, P3, R8, R9.reuse, RZ ;  /* 0x00000009080f7210 */ /* 0x080fe20007f7e0ff */
[C---:B------:R-:W-:Y:S01]  /*1da0*/  IMAD R16, R11.reuse, 0x4, R10 ;  /* 0x000000040b107824 */ /* 0x040fe200078e020a */
[----:B------:R-:W-:Y:S01]  /*1db0*/  IADD3 R7, P4, R12, R9, RZ ;  /* 0x000000090c077210 */ /* 0x000fe20007f9e0ff */
[----:B------:R-:W-:Y:S01]  /*1dc0*/  UMOV UR5, URZ ;  /* 0x0000003f00057c82 */ /* 0x000fe20008000000 */
[-C--:B------:R-:W-:Y:S01]  /*1dd0*/  LEA.HI.X.SX32 R6, R6, R5.reuse, 0x1, P2 ;  /* 0x0000000506067211 */ /* 0x080fe200010f0eff */
[----:B------:R1:W-:Y:S01]  /*1de0*/  STL [R1+0x14], R15 ;  /* 0x0000140f01007387 */ /* 0x0003e20000100800 */
[----:B------:R-:W-:Y:S01]  /*1df0*/  LEA.HI.X.SX32 R8, R8, R5, 0x1, P3 ;  /* 0x0000000508087211 */ /* 0x000fe200018f0eff */
[C---:B------:R-:W-:Y:S01]  /*1e00*/  IMAD R2, R11.reuse, 0x4, R16 ;  /* 0x000000040b027824 */ /* 0x040fe200078e0210 */
[----:B------:R-:W-:Y:S01]  /*1e10*/  CS2R R48, SRZ ;  /* 0x0000000000307805 */ /* 0x000fe2000001ff00 */
[----:B------:R3:W-:Y:S01]  /*1e20*/  STL [R1+0x1c], R7 ;  /* 0x00001c0701007387 */ /* 0x0007e20000100800 */
[----:B------:R-:W-:Y:S01]  /*1e30*/  CS2R R50, SRZ ;  /* 0x0000000000327805 */ /* 0x000fe2000001ff00 */
[----:B0-----:R-:W-:Y:S01]  /*1e40*/  IMAD R18, R11, 0x4, R2 ;  /* 0x000000040b127824 */ /* 0x001fe200078e0202 */
[----:B------:R-:W-:Y:S01]  /*1e50*/  CS2R R52, SRZ ;  /* 0x0000000000347805 */ /* 0x000fe2000001ff00 */
[----:B------:R0:W-:Y:S01]  /*1e60*/  STL [R1+0x8], R6 ;  /* 0x0000080601007387 */ /* 0x0001e20000100800 */
[----:B------:R-:W-:-:S02]  /*1e70*/  CS2R R54, SRZ ;  /* 0x0000000000367805 */ /* 0x000fc4000001ff00 */
[----:B-1----:R-:W-:Y:S01]  /*1e80*/  IADD3.X R15, R20, UR4, R3, P0, P1 ;  /* 0x00000004140f7c10 */ /* 0x002fe200087e2403 */
[----:B------:R-:W-:Y:S01]  /*1e90*/  UIADD3 UR4, UR19, 0x8000, URZ ;  /* 0x0000800013047890 */ /* 0x000fe2000fffe03f */
[----:B------:R1:W-:Y:S01]  /*1ea0*/  STL [R1+0x10], R8 ;  /* 0x0000100801007387 */ /* 0x0003e20000100800 */
[----:B------:R-:W-:Y:S02]  /*1eb0*/  LEA.HI R3, R120, 0x8, RZ, 0x1a ;  /* 0x0000000878037811 */ /* 0x000fe400078fd0ff */
[----:B------:R-:W-:Y:S02]  /*1ec0*/  CS2R R56, SRZ ;  /* 0x0000000000387805 */ /* 0x000fe4000001ff00 */
[----:B---3--:R-:W-:Y:S01]  /*1ed0*/  LEA.HI.X.SX32 R7, R12, R5, 0x1, P4 ;  /* 0x000000050c077211 */ /* 0x008fe200020f0eff */
[----:B------:R-:W-:Y:S01]  /*1ee0*/  USHF.R.U32.HI UR4, URZ, 0x4, UR4 ;  /* 0x000000043f047899 */ /* 0x000fe20008011604 */
[----:B------:R-:W-:Y:S01]  /*1ef0*/  IADD3 R12, P3, R14, R9, RZ ;  /* 0x000000090e0c7210 */ /* 0x000fe20007f7e0ff */
[----:B0-----:R-:W-:Y:S01]  /*1f00*/  IMAD R6, R11, 0x4, R18 ;  /* 0x000000040b067824 */ /* 0x001fe200078e0212 */
[----:B------:R-:W-:Y:S01]  /*1f10*/  CS2R R58, SRZ ;  /* 0x00000000003a7805 */ /* 0x000fe2000001ff00 */
[----:B------:R0:W-:Y:S01]  /*1f20*/  STL [R1+0x18], R7 ;  /* 0x0000180701007387 */ /* 0x0001e20000100800 */
[----:B--2---:R-:W-:Y:S01]  /*1f30*/  IMAD R3, R3, R17, RZ ;  /* 0x0000001103037224 */ /* 0x004fe200078e02ff */
[----:B-1----:R-:W-:Y:S01]  /*1f40*/  IADD3 R8, P2, R4, R9, RZ ;  /* 0x0000000904087210 */ /* 0x002fe20007f5e0ff */
[----:B------:R-:W-:Y:S01]  /*1f50*/  USGXT.U32 UR4, UR4, 0xe ;  /* 0x0000000e0404789a */ /* 0x000fe20008000000 */
[----:B------:R-:W-:-:S02]  /*1f60*/  CS2R R60, SRZ ;  /* 0x00000000003c7805 */ /* 0x000fc4000001ff00 */
[----:B------:R-:W-:Y:S02]  /*1f70*/  CS2R R62, SRZ ;  /* 0x00000000003e7805 */ /* 0x000fe4000001ff00 */
[----:B------:R-:W-:Y:S01]  /*1f80*/  LEA.HI.X.SX32 R4, R4, R5, 0x1, P2 ;  /* 0x0000000504047211 */ /* 0x000fe200010f0eff */
[----:B------:R1:W-:Y:S01]  /*1f90*/  STL [R1+0x24], R8 ;  /* 0x0000240801007387 */ /* 0x0003e20000100800 */
[----:B------:R-:W-:Y:S01]  /*1fa0*/  UIADD3 UR10, UP0, UR4, 0x2, URZ ;  /* 0x00000002040a7890 */ /* 0x000fe2000ff1e03f */
[----:B------:R-:W-:Y:S02]  /*1fb0*/  CS2R R64, SRZ ;  /* 0x0000000000407805 */ /* 0x000fe4000001ff00 */
[----:B0-----:R-:W-:Y:S01]  /*1fc0*/  IADD3 R7, P4, R10, R9, RZ ;  /* 0x000000090a077210 */ /* 0x001fe20007f9e0ff */
[----:B------:R0:W-:Y:S01]  /*1fd0*/  STL [R1+0x2c], R12 ;  /* 0x00002c0c01007387 */ /* 0x0001e20000100800 */
[----:B------:R-:W-:Y:S01]  /*1fe0*/  UIADD3.X UR11, UR5, 0x40000040, URZ, UP0, !UPT ;  /* 0x40000040050b7890 */ /* 0x000fe200087fe43f */
[----:B------:R-:W-:-:S02]  /*1ff0*/  CS2R R66, SRZ ;  /* 0x0000000000427805 */ /* 0x000fc4000001ff00 */
[----:B------:R-:W-:Y:S01]  /*2000*/  CS2R R68, SRZ ;  /* 0x0000000000447805 */ /* 0x000fe2000001ff00 */
[----:B------:R2:W-:Y:S01]  /*2010*/  STL [R1+0x34], R7 ;  /* 0x0000340701007387 */ /* 0x0005e20000100800 */
[----:B------:R-:W-:Y:S01]  /*2020*/  CS2R R70, SRZ ;  /* 0x0000000000467805 */ /* 0x000fe2000001ff00 */
[----:B-1----:R-:W-:Y:S01]  /*2030*/  IMAD R8, R11, 0x4, R6 ;  /* 0x000000040b087824 */ /* 0x002fe200078e0206 */
[----:B------:R-:W-:Y:S01]  /*2040*/  CS2R R72, SRZ ;  /* 0x0000000000487805 */ /* 0x000fe2000001ff00 */
[----:B------:R1:W-:Y:S01]  /*2050*/  STL [R1+0x20], R4 ;  /* 0x0000200401007387 */ /* 0x0003e20000100800 */
[----:B------:R-:W-:Y:S02]  /*2060*/  CS2R R74, SRZ ;  /* 0x00000000004a7805 */ /* 0x000fe4000001ff00 */
[----:B0-----:R-:W-:Y:S02]  /*2070*/  LEA.HI.X.SX32 R12, R14, R5, 0x1, P3 ;  /* 0x000000050e0c7211 */ /* 0x001fe400018f0eff */
[----:B------:R-:W-:-:S02]  /*2080*/  CS2R R76, SRZ ;  /* 0x00000000004c7805 */ /* 0x000fc4000001ff00 */
[----:B------:R-:W-:Y:S02]  /*2090*/  CS2R R78, SRZ ;  /* 0x00000000004e7805 */ /* 0x000fe4000001ff00 */
[----:B------:R-:W-:Y:S02]  /*20a0*/  CS2R R80, SRZ ;  /* 0x0000000000507805 */ /* 0x000fe4000001ff00 */
[----:B--2---:R-:W-:Y:S01]  /*20b0*/  LEA.HI.X.SX32 R7, R10, R5, 0x1, P4 ;  /* 0x000000050a077211 */ /* 0x004fe200020f0eff */
[----:B------:R0:W-:Y:S01]  /*20c0*/  STL [R1+0x28], R12 ;  /* 0x0000280c01007387 */ /* 0x0001e20000100800 */
[C---:B------:R-:W-:Y:S02]  /*20d0*/  IADD3 R10, P2, R16.reuse, R9, RZ ;  /* 0x00000009100a7210 */ /* 0x040fe40007f5e0ff */
[----:B------:R-:W-:Y:S01]  /*20e0*/  CS2R R82, SRZ ;  /* 0x0000000000527805 */ /* 0x000fe2000001ff00 */
[----:B-1----:R-:W-:Y:S01]  /*20f0*/  IMAD R4, R11, 0x4, R8 ;  /* 0x000000040b047824 */ /* 0x002fe200078e0208 */
[----:B------:R1:W-:Y:S01]  /*2100*/  STL [R1+0x30], R7 ;  /* 0x0000300701007387 */ /* 0x0003e20000100800 */
[----:B------:R-:W-:-:S02]  /*2110*/  LEA.HI.X.SX32 R14, R16, R5, 0x1, P2 ;  /* 0x00000005100e7211 */ /* 0x000fc400010f0eff */
[----:B------:R-:W-:Y:S02]  /*2120*/  CS2R R84, SRZ ;  /* 0x0000000000547805 */ /* 0x000fe4000001ff00 */
[C---:B------:R-:W-:Y:S01]  /*2130*/  IADD3 R16, P0, R3.reuse, R13, RZ ;  /* 0x0000000d03107210 */ /* 0x040fe20007f1e0ff */
[----:B------:R2:W-:Y:S01]  /*2140*/  STL [R1+0x3c], R10 ;  /* 0x00003c0a01007387 */ /* 0x0005e20000100800 */
[----:B------:R-:W-:Y:S02]  /*2150*/  CS2R R86, SRZ ;  /* 0x0000000000567805 */ /* 0x000fe4000001ff00 */
[----:B0-----:R-:W-:Y:S01]  /*2160*/  IADD3 R12, P3, R2, R9, RZ ;  /* 0x00000009020c7210 */ /* 0x001fe20007f7e0ff */
[----:B------:R-:W-:Y:S01]  /*2170*/  UMOV UR8, 0xfffffffe ;  /* 0xfffffffe00087882 */ /* 0x000fe20000000000 */
[----:B------:R-:W-:Y:S01]  /*2180*/  LEA.HI.X.SX32 R3, R3, R15, 0x1, P0 ;  /* 0x0000000f03037211 */ /* 0x000fe200000f0eff */
[----:B------:R-:W-:Y:S01]  /*2190*/  UMOV UR9, 0x7fffffdf ;  /* 0x7fffffdf00097882 */ /* 0x000fe20000000000 */
[----:B-1----:R-:W-:Y:S01]  /*21a0*/  IADD3 R7, P4, R18, R9, RZ ;  /* 0x0000000912077210 */ /* 0x002fe20007f9e0ff */
[----:B------:R0:W-:Y:S01]  /*21b0*/  STL [R1+0x44], R12 ;  /* 0x0000440c01007387 */ /* 0x0001e20000100800 */
[----:B------:R-:W-:Y:S01]  /*21c0*/  UMOV UR6, URZ ;  /* 0x0000003f00067c82 */ /* 0x000fe20008000000 */
[----:B------:R-:W-:Y:S01]  /*21d0*/  UMOV UR7, URZ ;  /* 0x0000003f00077c82 */ /* 0x000fe20008000000 */
[----:B--2---:R-:W-:Y:S01]  /*21e0*/  IMAD R10, R11, 0x4, R4 ;  /* 0x000000040b0a7824 */ /* 0x004fe200078e0204 */
[----:B------:R1:W-:Y:S01]  /*21f0*/  STL [R1+0x4c], R7 ;  /* 0x00004c0701007387 */ /* 0x0003e20000100800 */
[----:B------:R-:W-:-:S02]  /*2200*/  UIADD3.64 UR26, UR4, -UR8, URZ ;  /* 0x80000008041a7297 */ /* 0x000fc4000fffe03f */
[----:B------:R-:W-:Y:S01]  /*2210*/  UIADD3.64 UR30, UR10, 0x2, URZ ;  /* 0x000000020a1e7897 */ /* 0x000fe2000fffe03f */
[----:B------:R2:W-:Y:S01]  /*2220*/  STL [R1+0x38], R14 ;  /* 0x0000380e01007387 */ /* 0x0005e20000100800 */
[----:B------:R-:W-:Y:S01]  /*2230*/  UIADD3.64 UR14, UR10, 0x4, URZ ;  /* 0x000000040a0e7897 */ /* 0x000fe2000fffe03f */
[-C--:B0-----:R-:W-:Y:S01]  /*2240*/  LEA.HI.X.SX32 R12, R2, R5.reuse, 0x1, P3 ;  /* 0x00000005020c7211 */ /* 0x081fe200018f0eff */
[----:B------:R-:W-:Y:S01]  /*2250*/  IMAD R2, R11, 0x4, R10 ;  /* 0x000000040b027824 */ /* 0x000fe200078e020a */
[----:B------:R-:W-:Y:S01]  /*2260*/  ULDC UR33, c[0x0][0x238] ;  /* 0x00008e0000217ab9 */ /* 0x000fe20000000800 */
[----:B-1----:R-:W-:Y:S02]  /*2270*/  LEA.HI.X.SX32 R7, R18, R5, 0x1, P4 ;  /* 0x0000000512077211 */ /* 0x002fe400020f0eff */
[----:B------:R0:W-:Y:S01]  /*2280*/  STL [R1+0x40], R12 ;  /* 0x0000400c01007387 */ /* 0x0001e20000100800 */
[----:B--2---:R-:W-:-:S03]  /*2290*/  IADD3 R14, P3, R8, R9, RZ ;  /* 0x00000009080e7210 */ /* 0x004fc60007f7e0ff */
[----:B------:R1:W-:Y:S01]  /*22a0*/  STL [R1+0x48], R7 ;  /* 0x0000480701007387 */ /* 0x0003e20000100800 */
[-C--:B0-----:R-:W-:Y:S02]  /*22b0*/  IADD3 R12, P2, R6, R9.reuse, RZ ;  /* 0x00000009060c7210 */ /* 0x081fe40007f5e0ff */
[----:B-1----:R-:W-:-:S03]  /*22c0*/  IADD3 R7, P4, R4, R9, RZ ;  /* 0x0000000904077210 */ /* 0x002fc60007f9e0ff */
[----:B------:R0:W-:Y:S04]  /*22d0*/  STL [R1+0x54], R12 ;  /* 0x0000540c01007387 */ /* 0x0001e80000100800 */
[----:B------:R1:W-:Y:S04]  /*22e0*/  STL [R1+0x5c], R14 ;  /* 0x00005c0e01007387 */ /* 0x0003e80000100800 */
[----:B------:R2:W-:Y:S01]  /*22f0*/  STL [R1+0x64], R7 ;  /* 0x0000640701007387 */ /* 0x0005e20000100800 */
[----:B0-----:R-:W-:Y:S01]  /*2300*/  IMAD R12, R11, 0x4, R2 ;  /* 0x000000040b0c7824 */ /* 0x001fe200078e0202 */
[----:B-1----:R-:W-:-:S02]  /*2310*/  LEA.HI.X.SX32 R14, R6, R5, 0x1, P2 ;  /* 0x00000005060e7211 */ /* 0x002fc400010f0eff */
[-C--:B------:R-:W-:Y:S01]  /*2320*/  LEA.HI.X.SX32 R6, R4, R5.reuse, 0x1, P4 ;  /* 0x0000000504067211 */ /* 0x080fe200020f0eff */
[----:B------:R-:W-:Y:S01]  /*2330*/  IMAD R4, R11, 0x4, R12 ;  /* 0x000000040b047824 */ /* 0x000fe200078e020c */
[----:B--2---:R-:W-:Y:S01]  /*2340*/  LEA.HI.X.SX32 R7, R8, R5, 0x1, P3 ;  /* 0x0000000508077211 */ /* 0x004fe200018f0eff */
[----:B------:R-:W-:Y:S01]  /*2350*/  STL [R1+0x50], R14 ;  /* 0x0000500e01007387 */ /* 0x000fe20000100800 */
[----:B------:R-:W-:-:S03]  /*2360*/  IADD3 R8, P2, R10, R9, RZ ;  /* 0x000000090a087210 */ /* 0x000fc60007f5e0ff */
[----:B------:R0:W-:Y:S04]  /*2370*/  STL [R1+0x58], R7 ;  /* 0x0000580701007387 */ /* 0x0001e80000100800 */
[----:B------:R1:W-:Y:S04]  /*2380*/  STL [R1+0x60], R6 ;  /* 0x0000600601007387 */ /* 0x0003e80000100800 */
[----:B------:R2:W-:Y:S01]  /*2390*/  STL [R1+0x6c], R8 ;  /* 0x00006c0801007387 */ /* 0x0005e20000100800 */
[-C--:B0-----:R-:W-:Y:S02]  /*23a0*/  IADD3 R7, P3, R2, R9.reuse, RZ ;  /* 0x0000000902077210 */ /* 0x081fe40007f7e0ff */
[----:B-1----:R-:W-:-:S03]  /*23b0*/  IADD3 R6, P4, R12, R9, RZ ;  /* 0x000000090c067210 */ /* 0x002fc60007f9e0ff */
[----:B------:R0:W-:Y:S01]  /*23c0*/  STL [R1+0x74], R7 ;  /* 0x0000740701007387 */ /* 0x0001e20000100800 */
[----:B--2---:R-:W-:-:S03]  /*23d0*/  IADD3 R8, P5, R4, R9, RZ ;  /* 0x0000000904087210 */ /* 0x004fc60007fbe0ff */
[----:B------:R1:W-:Y:S01]  /*23e0*/  STL [R1+0x7c], R6 ;  /* 0x00007c0601007387 */ /* 0x0003e20000100800 */
[----:B------:R-:W-:Y:S02]  /*23f0*/  LEA.HI R9, R120, 0x68, RZ, 0x1a ;  /* 0x0000006878097811 */ /* 0x000fe400078fd0ff */
[-C--:B------:R-:W-:Y:S01]  /*2400*/  LEA.HI.X.SX32 R4, R4, R5.reuse, 0x1, P5 ;  /* 0x0000000504047211 */ /* 0x080fe200028f0eff */
[----:B------:R2:W-:Y:S01]  /*2410*/  STL [R1+0x84], R8 ;  /* 0x0000840801007387 */ /* 0x0005e20000100800 */
[----:B0-----:R-:W-:Y:S01]  /*2420*/  LEA.HI.X.SX32 R7, R10, R5, 0x1, P2 ;  /* 0x000000050a077211 */ /* 0x001fe200010f0eff */
[----:B------:R-:W-:Y:S01]  /*2430*/  IMAD R9, R9, R17, RZ ;  /* 0x0000001109097224 */ /* 0x000fe200078e02ff */
[----:B------:R-:W-:Y:S02]  /*2440*/  LEA.HI R10, R120, 0x78, RZ, 0x1a ;  /* 0x00000078780a7811 */ /* 0x000fe400078fd0ff */
[-C--:B-1----:R-:W-:Y:S01]  /*2450*/  LEA.HI.X.SX32 R6, R2, R5.reuse, 0x1, P3 ;  /* 0x0000000502067211 */ /* 0x082fe200018f0eff */
[----:B------:R0:W-:Y:S01]  /*2460*/  STL [R1+0x68], R7 ;  /* 0x0000680701007387 */ /* 0x0001e20000100800 */
[----:B------:R-:W-:Y:S01]  /*2470*/  LEA.HI.X.SX32 R2, R12, R5, 0x1, P4 ;  /* 0x000000050c027211 */ /* 0x000fe200020f0eff */
[----:B------:R-:W-:Y:S01]  /*2480*/  IMAD R10, R10, R17, RZ ;  /* 0x000000110a0a7224 */ /* 0x000fe200078e02ff */
[C---:B------:R-:W-:Y:S01]  /*2490*/  LEA.HI R5, R120.reuse, 0x28, RZ, 0x1a ;  /* 0x0000002878057811 */ /* 0x040fe200078fd0ff */
[----:B------:R1:W-:Y:S01]  /*24a0*/  STL [R1+0x70], R6 ;  /* 0x0000700601007387 */ /* 0x0003e20000100800 */
[----:B--2---:R-:W-:-:S03]  /*24b0*/  LEA.HI R8, R120, 0x58, RZ, 0x1a ;  /* 0x0000005878087811 */ /* 0x004fc600078fd0ff */
[----:B------:R2:W-:Y:S01]  /*24c0*/  STL [R1+0x78], R2 ;  /* 0x0000780201007387 */ /* 0x0005e20000100800 */
[-C--:B------:R-:W-:Y:S01]  /*24d0*/  IMAD R5, R5, R17.reuse, RZ ;  /* 0x0000001105057224 */ /* 0x080fe200078e02ff */
[----:B0-----:R-:W-:Y:S01]  /*24e0*/  LEA.HI R7, R120, 0x48, RZ, 0x1a ;  /* 0x0000004878077811 */ /* 0x001fe200078fd0ff */
[-C--:B------:R-:W-:Y:S01]  /*24f0*/  IMAD R8, R8, R17.reuse, RZ ;  /* 0x0000001108087224 */ /* 0x080fe200078e02ff */
[----:B------:R0:W-:Y:S01]  /*2500*/  STL [R1+0x80], R4 ;  /* 0x0000800401007387 */ /* 0x0001e20000100800 */
[----:B-1----:R-:W-:Y:S02]  /*2510*/  LEA.HI R6, R120, 0x38, RZ, 0x1a ;  /* 0x0000003878067811 */ /* 0x002fe400078fd0ff */
[-C--:B------:R-:W-:Y:S01]  /*2520*/  IMAD R7, R7, R17.reuse, RZ ;  /* 0x0000001107077224 */ /* 0x080fe200078e02ff */
[----:B--2---:R-:W-:Y:S02]  /*2530*/  SHF.R.U32.HI R2, RZ, 0x6, R120 ;  /* 0x00000006ff027819 */ /* 0x004fe40000011678 */
[----:B------:R-:W-:-:S02]  /*2540*/  IMAD R6, R6, R17, RZ ;  /* 0x0000001106067224 */ /* 0x000fc400078e02ff */
[----:B------:R-:W-:Y:S02]  /*2550*/  SGXT.U32 R2, R2, 0x3 ;  /* 0x000000030202781a */ /* 0x000fe40000000000 */
[----:B0-----:R-:W-:-:S03]  /*2560*/  LEA.HI R4, R120, 0x18, RZ, 0x1a ;  /* 0x0000001878047811 */ /* 0x001fc600078fd0ff */
[-C--:B------:R-:W-:Y:S02]  /*2570*/  IMAD R2, R2, R17.reuse, RZ ;  /* 0x0000001102027224 */ /* 0x080fe400078e02ff */
[----:B------:R-:W-:Y:S02]  /*2580*/  IMAD R12, R4, R17, RZ ;  /* 0x00000011040c7224 */ /* 0x000fe400078e02ff */
[----:B------:R-:W-:Y:S01]  /*2590*/  IMAD R4, R17, 0x10, R2 ;  /* 0x0000001011047824 */ /* 0x000fe200078e0202 */
[-C--:B------:R-:W-:Y:S02]  /*25a0*/  IADD3 R18, P6, R2, R13.reuse, RZ ;  /* 0x0000000d02127210 */ /* 0x080fe40007fde0ff */
[----:B------:R-:W-:-:S03]  /*25b0*/  IADD3 R14, P1, R12, R13, RZ ;  /* 0x0000000d0c0e7210 */ /* 0x000fc60007f3e0ff */
[----:B------:R0:W-:Y:S01]  /*25c0*/  STL [R1+0x8c], R18 ;  /* 0x00008c1201007387 */ /* 0x0001e20000100800 */
[----:B------:R-:W-:-:S03]  /*25d0*/  LEA.HI.X.SX32 R12, R12, R15, 0x1, P1 ;  /* 0x0000000f0c0c7211 */ /* 0x000fc600008f0eff */
[----:B------:R1:W-:Y:S04]  /*25e0*/  STL [R1+0x94], R16 ;  /* 0x0000941001007387 */ /* 0x0003e80000100800 */
[----:B------:R2:W-:Y:S01]  /*25f0*/  STL [R1+0xa4], R14 ;  /* 0x0000a40e01007387 */ /* 0x0005e20000100800 */
[-C--:B0-----:R-:W-:Y:S02]  /*2600*/  IADD3 R18, P2, R5, R13.reuse, RZ ;  /* 0x0000000d05127210 */ /* 0x081fe40007f5e0ff */
[----:B-1----:R-:W-:-:S03]  /*2610*/  IADD3 R16, P3, R6, R13, RZ ;  /* 0x0000000d06107210 */ /* 0x002fc60007f7e0ff */
[----:B------:R0:W-:Y:S01]  /*2620*/  STL [R1+0xb4], R18 ;  /* 0x0000b41201007387 */ /* 0x0001e20000100800 */
[----:B------:R-:W-:Y:S02]  /*2630*/  LEA.HI.X.SX32 R5, R5, R15, 0x1, P2 ;  /* 0x0000000f05057211 */ /* 0x000fe400010f0eff */
[C---:B--2---:R-:W-:Y:S01]  /*2640*/  IADD3 R14, P4, R7.reuse, R13, RZ ;  /* 0x0000000d070e7210 */ /* 0x044fe20007f9e0ff */
[----:B------:R1:W-:Y:S01]  /*2650*/  STL [R1+0xc4], R16 ;  /* 0x0000c41001007387 */ /* 0x0003e20000100800 */
[-C--:B------:R-:W-:Y:S02]  /*2660*/  LEA.HI.X.SX32 R6, R6, R15.reuse, 0x1, P3 ;  /* 0x0000000f06067211 */ /* 0x080fe400018f0eff */
[----:B------:R-:W-:Y:S01]  /*2670*/  LEA.HI.X.SX32 R7, R7, R15, 0x1, P4 ;  /* 0x0000000f07077211 */ /* 0x000fe200020f0eff */
[----:B------:R2:W-:Y:S01]  /*2680*/  STL [R1+0xd4], R14 ;  /* 0x0000d40e01007387 */ /* 0x0005e20000100800 */
[----:B0-----:R-:W-:Y:S02]  /*2690*/  IADD3 R18, P5, R8, R13, RZ ;  /* 0x0000000d08127210 */ /* 0x001fe40007fbe0ff */
[----:B-1----:R-:W-:-:S03]  /*26a0*/  LEA.HI.X.SX32 R16, R2, R15, 0x1, P6 ;  /* 0x0000000f02107211 */ /* 0x002fc600030f0eff */
[----:B------:R-:W-:Y:S01]  /*26b0*/  STL [R1+0xe4], R18 ;  /* 0x0000e41201007387 */ /* 0x000fe20000100800 */
[----:B------:R-:W-:Y:S01]  /*26c0*/  IMAD R2, R17, 0x10, R4 ;  /* 0x0000001011027824 */ /* 0x000fe200078e0204 */
[-C--:B--2---:R-:W-:Y:S02]  /*26d0*/  IADD3 R14, P6, R9, R13.reuse, RZ ;  /* 0x0000000d090e7210 */ /* 0x084fe40007fde0ff */
[----:B------:R-:W-:Y:S04]  /*26e0*/  STL [R1+0x88], R16 ;  /* 0x0000881001007387 */ /* 0x000fe80000100800 */
[----:B------:R0:W-:Y:S04]  /*26f0*/  STL [R1+0xf4], R14 ;  /* 0x0000f40e01007387 */ /* 0x0001e80000100800 */
[----:B------:R1:W-:Y:S01]  /*2700*/  STL [R1+0x90], R3 ;  /* 0x0000900301007387 */ /* 0x0003e20000100800 */
[----:B0-----:R-:W-:Y:S01]  /*2710*/  IADD3 R14, P0, R10, R13, RZ ;  /* 0x0000000d0a0e7210 */ /* 0x001fe20007f1e0ff */
[----:B-1----:R-:W-:-:S04]  /*2720*/  IMAD R3, R17, 0x10, R2 ;  /* 0x0000001011037824 */ /* 0x002fc800078e0202 */
[----:B------:R-:W-:Y:S04]  /*2730*/  STL [R1+0x104], R14 ;  /* 0x0001040e01007387 */ /* 0x000fe80000100800 */
[----:B------:R-:W-:Y:S04]  /*2740*/  STL [R1+0xa0], R12 ;  /* 0x0000a00c01007387 */ /* 0x000fe80000100800 */
[----:B------:R0:W-:Y:S04]  /*2750*/  STL [R1+0xb0], R5 ;  /* 0x0000b00501007387 */ /* 0x0001e80000100800 */
[----:B------:R1:W-:Y:S04]  /*2760*/  STL [R1+0xc0], R6 ;  /* 0x0000c00601007387 */ /* 0x0003e80000100800 */
[----:B------:R2:W-:Y:S01]  /*2770*/  STL [R1+0xd0], R7 ;  /* 0x0000d00701007387 */ /* 0x0005e20000100800 */
[----:B0-----:R-:W-:Y:S01]  /*2780*/  IMAD R5, R17, 0x10, R3 ;  /* 0x0000001011057824 */ /* 0x001fe200078e0203 */
[----:B-1----:R-:W-:-:S02]  /*2790*/  LEA.HI.X.SX32 R6, R8, R15, 0x1, P5 ;  /* 0x0000000f08067211 */ /* 0x002fc400028f0eff */
[-C--:B------:R-:W-:Y:S02]  /*27a0*/  LEA.HI.X.SX32 R8, R10, R15.reuse, 0x1, P0 ;  /* 0x0000000f0a087211 */ /* 0x080fe400000f0eff */
[----:B--2---:R-:W-:Y:S01]  /*27b0*/  LEA.HI.X.SX32 R7, R9, R15, 0x1, P6 ;  /* 0x0000000f09077211 */ /* 0x004fe200030f0eff */
[----:B------:R0:W-:Y:S01]  /*27c0*/  STL [R1+0xe0], R6 ;  /* 0x0000e00601007387 */ /* 0x0001e20000100800 */
[-C--:B------:R-:W-:Y:S02]  /*27d0*/  IADD3 R9, P1, R2, R13.reuse, RZ ;  /* 0x0000000d02097210 */ /* 0x080fe40007f3e0ff */
[----:B------:R-:W-:Y:S01]  /*27e0*/  LOP3.LUT R10, R0, 0x1, RZ, 0x3c, !PT ;  /* 0x00000001000a7812 */ /* 0x000fe200078e3cff */
[----:B------:R1:W-:Y:S04]  /*27f0*/  STL [R1+0xf0], R7 ;  /* 0x0000f00701007387 */ /* 0x0003e80000100800 */
[----:B------:R2:W-:Y:S01]  /*2800*/  STL [R1+0x100], R8 ;  /* 0x0001000801007387 */ /* 0x0005e20000100800 */
[----:B0-----:R-:W-:Y:S01]  /*2810*/  IMAD R6, R17, 0x10, R5 ;  /* 0x0000001011067824 */ /* 0x001fe200078e0205 */
[----:B-1----:R-:W-:-:S02]  /*2820*/  IADD3 R7, P0, R4, R13, RZ ;  /* 0x0000000d04077210 */ /* 0x002fc40007f1e0ff */
[----:B--2---:R-:W-:-:S03]  /*2830*/  IADD3 R8, P2, R3, R13, RZ ;  /* 0x0000000d03087210 */ /* 0x004fc60007f5e0ff */
        /* <DEDUP_REMOVED lines=8> */
[----:B------:R-:W-:Y:S01]  /*28c0*/  IADD3 R3, P0, R5, R13, RZ ;  /* 0x0000000d05037210 */ /* 0x000fe20007f1e0ff */
[----:B------:R-:W-:Y:S02]  /*28d0*/  IMAD R2, R17, 0x10, R7 ;  /* 0x0000001011027824 */ /* 0x000fe400078e0207 */
[----:B------:R1:W-:Y:S01]  /*28e0*/  STL [R1+0xa8], R8 ;  /* 0x0000a80801007387 */ /* 0x0003e20000100800 */
[----:B------:R-:W-:Y:S02]  /*28f0*/  LEA.HI.X.SX32 R5, R5, R15, 0x1, P0 ;  /* 0x0000000f05057211 */ /* 0x000fe400000f0eff */
[----:B------:R-:W-:Y:S01]  /*2900*/  LOP3.LUT P0, RZ, R120, 0x1, RZ, 0xc0, !PT ;  /* 0x0000000178ff7812 */ /* 0x000fe2000780c0ff */
[----:B------:R2:W-:Y:S01]  /*2910*/  STL [R1+0xb8], R4 ;  /* 0x0000b80401007387 */ /* 0x0005e20000100800 */
[----:B0-----:R-:W-:-:S03]  /*2920*/  IMAD.MOV.U32 R9, RZ, RZ, -0x800000 ;  /* 0xff800000ff097424 */ /* 0x001fc600078e00ff */
[----:B------:R0:W-:Y:S01]  /*2930*/  STL [R1+0xcc], R3 ;  /* 0x0000cc0301007387 */ /* 0x0001e20000100800 */
[-C--:B-1----:R-:W-:Y:S02]  /*2940*/  IADD3 R8, P1, R6, R13.reuse, RZ ;  /* 0x0000000d06087210 */ /* 0x082fe40007f3e0ff */
[----:B--2---:R-:W-:-:S03]  /*2950*/  IADD3 R4, P2, R7, R13, RZ ;  /* 0x0000000d07047210 */ /* 0x004fc60007f5e0ff */
[----:B------:R1:W-:Y:S01]  /*2960*/  STL [R1+0xdc], R8 ;  /* 0x0000dc0801007387 */ /* 0x0003e20000100800 */
[----:B0-----:R-:W-:-:S03]  /*2970*/  IADD3 R3, P3, R2, R13, RZ ;  /* 0x0000000d02037210 */ /* 0x001fc60007f7e0ff */
[----:B------:R0:W-:Y:S01]  /*2980*/  STL [R1+0xec], R4 ;  /* 0x0000ec0401007387 */ /* 0x0001e20000100800 */
[----:B------:R-:W-:-:S03]  /*2990*/  LEA.HI.X.SX32 R2, R2, R15, 0x1, P3 ;  /* 0x0000000f02027211 */ /* 0x000fc600018f0eff */
[----:B------:R2:W-:Y:S01]  /*29a0*/  STL [R1+0xfc], R3 ;  /* 0x0000fc0301007387 */ /* 0x0005e20000100800 */
[----:B-1----:R-:W-:-:S03]  /*29b0*/  IMAD.MOV.U32 R8, RZ, RZ, 0x3f800000 ;  /* 0x3f800000ff087424 */ /* 0x002fc600078e00ff */
[----:B------:R1:W-:Y:S01]  /*29c0*/  STL [R1+0xc8], R5 ;  /* 0x0000c80501007387 */ /* 0x0003e20000100800 */
[-C--:B0-----:R-:W-:Y:S01]  /*29d0*/  LEA.HI.X.SX32 R4, R6, R15.reuse, 0x1, P1 ;  /* 0x0000000f06047211 */ /* 0x081fe200008f0eff */
[----:B------:R-:W-:Y:S01]  /*29e0*/  IMAD.MOV.U32 R6, RZ, RZ, 0x5410 ;  /* 0x00005410ff067424 */ /* 0x000fe200078e00ff */
[----:B------:R-:W-:Y:S02]  /*29f0*/  LOP3.LUT P1, RZ, R120, 0x2, RZ, 0xc0, !PT ;  /* 0x0000000278ff7812 */ /* 0x000fe4000782c0ff */
[----:B--2---:R-:W-:Y:S01]  /*2a00*/  LEA.HI.X.SX32 R3, R7, R15, 0x1, P2 ;  /* 0x0000000f07037211 */ /* 0x004fe200010f0eff */
[----:B------:R0:W-:Y:S01]  /*2a10*/  STL [R1+0xd8], R4 ;  /* 0x0000d80401007387 */ /* 0x0001e20000100800 */
[----:B------:R-:W-:Y:S01]  /*2a20*/  IMAD.MOV.U32 R7, RZ, RZ, 0x3f800000 ;  /* 0x3f800000ff077424 */ /* 0x000fe200078e00ff */
[----:B------:R-:W-:Y:S01]  /*2a30*/  SEL R6, R6, 0x1054, !P1 ;  /* 0x0000105406067807 */ /* 0x000fe20004800000 */
[----:B-1----:R-:W-:Y:S01]  /*2a40*/  IMAD.MOV.U32 R5, RZ, RZ, 0x7632 ;  /* 0x00007632ff057424 */ /* 0x002fe200078e00ff */
[----:B------:R1:W-:Y:S04]  /*2a50*/  STL [R1+0xe8], R3 ;  /* 0x0000e80301007387 */ /* 0x0003e80000100800 */
[----:B------:R2:W-:Y:S01]  /*2a60*/  STL [R1+0xf8], R2 ;  /* 0x0000f80201007387 */ /* 0x0005e20000100800 */
[----:B------:R-:W-:-:S02]  /*2a70*/  SEL R5, R5, 0x3276, !P1 ;  /* 0x0000327605057807 */ /* 0x000fc40004800000 */
[----:B0-----:R-:W-:Y:S01]  /*2a80*/  LOP3.LUT R4, R120, 0x180, RZ, 0xc0, !PT ;  /* 0x0000018078047812 */ /* 0x001fe200078ec0ff */
[----:B-1----:R-:W-:-:S03]  /*2a90*/  IMAD.MOV.U32 R3, RZ, RZ, RZ ;  /* 0x000000ffff037224 */ /* 0x002fc600078e00ff */
[----:B------:R-:W-:Y:S01]  /*2aa0*/  SHF.R.U32.HI R4, RZ, 0x3, R4 ;  /* 0x00000003ff047819 */ /* 0x000fe20000011604 */
[----:B--2---:R-:W-:-:S03]  /*2ab0*/  IMAD.MOV.U32 R2, RZ, RZ, -0x800000 ;  /* 0xff800000ff027424 */ /* 0x004fc600078e00ff */
[----:B------:R-:W-:-:S04]  /*2ac0*/  LOP3.LUT R4, R4, 0x1ff, R120, 0x78, !PT ;  /* 0x000001ff04047812 */ /* 0x000fc800078e7878 */
[----:B------:R-:W-:-:S07]  /*2ad0*/  LOP3.LUT R12, R4, 0x40, RZ, 0x3c, !PT ;  /* 0x00000040040c7812 */ /* 0x000fce00078e3cff */
.L_x_1:
[----:B------:R-:W2:Y:S04]  /*2ae0*/  LDL R12, [R1+0x14] ;  /* 0x00001400010c7983 */ /* 0x000ea80000100800 */
[----:B------:R-:W3:Y:S04]  /*2af0*/  LDL R13, [R1+0xc] ;  /* 0x00000c00010d7983 */ /* 0x000ee80000100800 */
[----:B------:R-:W4:Y:S04]  /*2b00*/  LDL R19, [R1+0x10] ;  /* 0x0000100001137983 */ /* 0x000f280000100800 */
[----:B------:R-:W5:Y:S04]  /*2b10*/  LDL R17, [R1+0x8] ;  /* 0x0000080001117983 */ /* 0x000f680000100800 */
[----:B------:R-:W5:Y:S04]  /*2b20*/  LDL R16, [R1+0x1c] ;  /* 0x00001c0001107983 */ /* 0x000f680000100800 */
[----:B------:R-:W5:Y:S04]  /*2b30*/  LDL R18, [R1+0x24] ;  /* 0x0000240001127983 */ /* 0x000f680000100800 */
[----:B------:R-:W5:Y:S04]  /*2b40*/  LDL R21, [R1+0x18] ;  /* 0x0000180001157983 */ /* 0x000f680000100800 */
[----:B------:R-:W-:Y:S04]  /*2b50*/  STL [R1+0x11c], R6 ;  /* 0x00011c0601007387 */ /* 0x000fe80000100800 */
[----:B------:R-:W-:Y:S04]  /*2b60*/  STL [R1+0x118], R5 ;  /* 0x0001180501007387 */ /* 0x000fe80000100800 */
[----:B------:R-:W-:Y:S01]  /*2b70*/  STL [R1+0x110], R7 ;  /* 0x0001100701007387 */ /* 0x000fe20000100800 */
[----:B------:R-:W-:-:S03]  /*2b80*/  SHF.R.S32.HI R10, RZ, 0x1f, R3 ;  /* 0x0000001fff0a7819 */ /* 0x000fc60000011403 */
[----:B------:R0:W-:Y:S04]  /*2b90*/  STL [R1+0x10c], R8 ;  /* 0x00010c0801007387 */ /* 0x0001e80000100800 */
[----:B------:R1:W-:Y:S04]  /*2ba0*/  STL [R1+0x108], R11 ;  /* 0x0001080b01007387 */ /* 0x0003e80000100800 */
[----:B------:R-:W5:Y:S04]  /*2bb0*/  LDL R22, [R1+0x20] ;  /* 0x0000200001167983 */ /* 0x000f680000100800 */
[----:B0-----:R-:W5:Y:S04]  /*2bc0*/  LDL R8, [R1+0x34] ;  /* 0x0000340001087983 */ /* 0x001f680000100800 */
[----:B-1----:R-:W5:Y:S04]  /*2bd0*/  LDL R11, [R1+0x2c] ;  /* 0x00002c00010b7983 */ /* 0x002f680000100800 */
[----:B------:R-:W5:Y:S04]  /*2be0*/  LDL R7, [R1+0x28] ;  /* 0x0000280001077983 */ /* 0x000f680000100800 */
[----:B------:R-:W5:Y:S04]  /*2bf0*/  LDL R120, [R1+0x3c] ;  /* 0x00003c0001787983 */ /* 0x000f680000100800 */
[----:B------:R-:W5:Y:S04]  /*2c00*/  LDL R6, [R1+0x38] ;  /* 0x0000380001067983 */ /* 0x000f680000100800 */
[----:B------:R-:W5:Y:S04]  /*2c10*/  LDL R5, [R1+0x4c] ;  /* 0x00004c0001057983 */ /* 0x000f680000100800 */
[----:B------:R-:W5:Y:S04]  /*2c20*/  LDL R124, [R1+0x68] ;  /* 0x00006800017c7983 */ /* 0x000f680000100800 */
[----:B------:R-:W5:Y:S04]  /*2c30*/  LDL R123, [R1+0x54] ;  /* 0x00005400017b7983 */ /* 0x000f680000100800 */
[----:B------:R-:W5:Y:S04]  /*2c40*/  LDL R122, [R1+0x78] ;  /* 0x00007800017a7983 */ /* 0x000f680000100800 */
[----:B------:R-:W5:Y:S01]  /*2c50*/  LDL R121, [R1+0x64] ;  /* 0x0000640001797983 */ /* 0x000f620000100800 */
[----:B--2---:R-:W-:-:S02]  /*2c60*/  IADD3 R12, P2, R3, R12, RZ ;  /* 0x0000000c030c7210 */ /* 0x004fc40007f5e0ff */
[----:B---3--:R-:W-:-:S03]  /*2c70*/  IADD3 R14, P1, R3, R13, RZ ;  /* 0x0000000d030e7210 */ /* 0x008fc60007f3e0ff */
[C---:B----4-:R-:W-:Y:S02]  /*2c80*/  IMAD.X R13, R10.reuse, 0x1, R19, P2 ;  /* 0x000000010a0d7824 */ /* 0x050fe400010e0613 */
[----:B------:R-:W2:Y:S01]  /*2c90*/  LDL R19, [R1+0x30] ;  /* 0x0000300001137983 */ /* 0x000ea20000100800 */
[----:B-----5:R-:W-:Y:S01]  /*2ca0*/  IMAD.X R15, R10, 0x1, R17, P1 ;  /* 0x000000010a0f7824 */ /* 0x020fe200008e0611 */
[----:B------:R-:W-:-:S04]  /*2cb0*/  IADD3 R16, P1, R3, R16, RZ ;  /* 0x0000001003107210 */ /* 0x000fc80007f3e0ff */
[----:B------:R0:W3:Y:S01]  /*2cc0*/  LDG.E.U8 R20, desc[UR24][R14.64] ;  /* 0x000000180e147981 */ /* 0x0000e2000c1e1100 */
[----:B------:R-:W-:-:S03]  /*2cd0*/  IMAD.X R17, R10, 0x1, R21, P1 ;  /* 0x000000010a117824 */ /* 0x000fc600008e0615 */
[----:B------:R1:W4:Y:S01]  /*2ce0*/  LDG.E.U8 R21, desc[UR24][R12.64] ;  /* 0x000000180c157981 */ /* 0x000322000c1e1100 */
[----:B0-----:R-:W-:-:S03]  /*2cf0*/  IADD3 R14, P2, R3, R18, RZ ;  /* 0x00000012030e7210 */ /* 0x001fc60007f5e0ff */
[----:B------:R-:W5:Y:S02]  /*2d00*/  LDL R18, [R1+0x44] ;  /* 0x0000440001127983 */ /* 0x000f640000100800 */
[----:B------:R-:W-:Y:S02]  /*2d10*/  IMAD.X R15, R10, 0x1, R22, P2 ;  /* 0x000000010a0f7824 */ /* 0x000fe400010e0616 */
[----:B------:R0:W4:Y:S04]  /*2d20*/  LDG.E.U8 R22, desc[UR24][R16.64] ;  /* 0x0000001810167981 */ /* 0x000128000c1e1100 */
[----:B------:R0:W4:Y:S01]  /*2d30*/  LDG.E.U8 R23, desc[UR24][R14.64] ;  /* 0x000000180e177981 */ /* 0x000122000c1e1100 */
[----:B-1----:R-:W-:-:S03]  /*2d40*/  IADD3 R12, P1, R3, R11, RZ ;  /* 0x0000000b030c7210 */ /* 0x002fc60007f3e0ff */
[----:B------:R-:W3:Y:S01]  /*2d50*/  LDL R11, [R1+0x40] ;  /* 0x00004000010b7983 */ /* 0x000ee20000100800 */
[C---:B0-----:R-:W-:Y:S01]  /*2d60*/  IADD3 R16, P2, R3.reuse, R8, RZ ;  /* 0x0000000803107210 */ /* 0x041fe20007f5e0ff */
[----:B------:R-:W-:Y:S02]  /*2d70*/  IMAD.X R13, R10, 0x1, R7, P1 ;  /* 0x000000010a0d7824 */ /* 0x000fe400008e0607 */
[----:B------:R-:W4:Y:S01]  /*2d80*/  LDL R8, [R1+0x5c] ;  /* 0x00005c0001087983 */ /* 0x000f220000100800 */
[----:B------:R-:W-:-:S03]  /*2d90*/  IADD3 R14, P1, R3, R120, RZ ;  /* 0x00000078030e7210 */ /* 0x000fc60007f3e0ff */
[----:B------:R-:W4:Y:S02]  /*2da0*/  LDL R7, [R1+0x48] ;  /* 0x0000480001077983 */ /* 0x000f240000100800 */
[C---:B------:R-:W-:Y:S02]  /*2db0*/  IMAD.X R15, R10.reuse, 0x1, R6, P1 ;  /* 0x000000010a0f7824 */ /* 0x040fe400008e0606 */
[----:B------:R-:W4:Y:S04]  /*2dc0*/  LDG.E.U8 R88, desc[UR24][R12.64] ;  /* 0x000000180c587981 */ /* 0x000f28000c1e1100 */
[----:B------:R-:W4:Y:S04]  /*2dd0*/  LDL R6, [R1+0x6c] ;  /* 0x00006c0001067983 */ /* 0x000f280000100800 */
[----:B------:R-:W4:Y:S04]  /*2de0*/  LDG.E.U8 R90, desc[UR24][R14.64] ;  /* 0x000000180e5a7981 */ /* 0x000f28000c1e1100 */
[----:B------:R-:W4:Y:S01]  /*2df0*/  LDL R120, [R1+0x74] ;  /* 0x0000740001787983 */ /* 0x000f220000100800 */
[----:B--2---:R-:W-:-:S05]  /*2e00*/  IMAD.X R17, R10, 0x1, R19, P2 ;  /* 0x000000010a117824 */ /* 0x004fca00010e0613 */
[----:B------:R0:W2:Y:S02]  /*2e10*/  LDG.E.U8 R89, desc[UR24][R16.64] ;  /* 0x0000001810597981 */ /* 0x0000a4000c1e1100 */
[C---:B0-----:R-:W-:Y:S02]  /*2e20*/  IADD3 R16, P1, R3.reuse, R5, RZ ;  /* 0x0000000503107210 */ /* 0x041fe40007f3e0ff */
[----:B------:R-:W2:Y:S01]  /*2e30*/  LDL R5, [R1+0x58] ;  /* 0x0000580001057983 */ /* 0x000ea20000100800 */
[----:B-----5:R-:W-:-:S03]  /*2e40*/  IADD3 R12, P2, R3, R18, RZ ;  /* 0x00000012030c7210 */ /* 0x020fc60007f5e0ff */
[----:B------:R-:W5:Y:S02]  /*2e50*/  LDL R18, [R1+0x7c] ;  /* 0x00007c0001127983 */ /* 0x000f640000100800 */
[----:B---3--:R-:W-:Y:S02]  /*2e60*/  IMAD.X R13, R10, 0x1, R11, P2 ;  /* 0x000000010a0d7824 */ /* 0x008fe400010e060b */
[----:B------:R-:W3:Y:S01]  /*2e70*/  LDL R11, [R1+0x50] ;  /* 0x00005000010b7983 */ /* 0x000ee20000100800 */
[----:B----4-:R-:W-:-:S03]  /*2e80*/  IADD3 R14, P2, R3, R8, RZ ;  /* 0x00000008030e7210 */ /* 0x010fc60007f5e0ff */
[----:B------:R-:W4:Y:S01]  /*2e90*/  LDL R8, [R1+0x84] ;  /* 0x0000840001087983 */ /* 0x000f220000100800 */
[----:B------:R-:W-:-:S03]  /*2ea0*/  IMAD.X R17, R10, 0x1, R7, P1 ;  /* 0x000000010a117824 */ /* 0x000fc600008e0607 */
[----:B------:R0:W4:Y:S04]  /*2eb0*/  LDG.E.U8 R91, desc[UR24][R12.64] ;  /* 0x000000180c5b7981 */ /* 0x000128000c1e1100 */
[----:B------:R-:W4:Y:S04]  /*2ec0*/  LDL R7, [R1+0x60] ;  /* 0x0000600001077983 */ /* 0x000f280000100800 */
[----:B------:R1:W4:Y:S01]  /*2ed0*/  LDG.E.U8 R92, desc[UR24][R16.64] ;  /* 0x00000018105c7981 */ /* 0x000322000c1e1100 */
[----:B0-----:R-:W-:-:S03]  /*2ee0*/  IADD3 R12, P1, R3, R6, RZ ;  /* 0x00000006030c7210 */ /* 0x001fc60007f3e0ff */
[----:B------:R-:W4:Y:S01]  /*2ef0*/  LDL R6, [R1+0x70] ;  /* 0x0000700001067983 */ /* 0x000f220000100800 */
[----:B--2---:R-:W-:-:S03]  /*2f00*/  IMAD.X R15, R10, 0x1, R5, P2 ;  /* 0x000000010a0f7824 */ /* 0x004fc600010e0605 */
[----:B------:R-:W2:Y:S01]  /*2f10*/  LDL R5, [R1+0x80] ;  /* 0x0000800001057983 */ /* 0x000ea20000100800 */
[C---:B-----5:R-:W-:Y:S01]  /*2f20*/  IADD3 R18, P2, R3.reuse, R18, RZ ;  /* 0x0000001203127210 */ /* 0x060fe20007f5e0ff */
[C---:B------:R-:W-:Y:S01]  /*2f30*/  IMAD.X R13, R10.reuse, 0x1, R124, P1 ;  /* 0x000000010a0d7824 */ /* 0x040fe200008e067c */
[C---:B-1----:R-:W-:Y:S01]  /*2f40*/  IADD3 R16, P1, R3.reuse, R123, RZ ;  /* 0x0000007b03107210 */ /* 0x042fe20007f3e0ff */
[----:B------:R0:W5:Y:S02]  /*2f50*/  LDG.E.U8 R93, desc[UR24][R14.64] ;  /* 0x000000180e5d7981 */ /* 0x000164000c1e1100 */
[----:B------:R-:W-:Y:S02]  /*2f60*/  IMAD.X R19, R10, 0x1, R122, P2 ;  /* 0x000000010a137824 */ /* 0x000fe400010e067a */
[----:B------:R1:W5:Y:S04]  /*2f70*/  LDG.E.U8 R94, desc[UR24][R12.64] ;  /* 0x000000180c5e7981 */ /* 0x000368000c1e1100 */
[----:B------:R4:W5:Y:S01]  /*2f80*/  LDG.E.U8 R95, desc[UR24][R18.64] ;  /* 0x00000018125f7981 */ /* 0x000962000c1e1100 */
[----:B0-----:R-:W-:-:S02]  /*2f90*/  IADD3 R14, P2, R3, R121, RZ ;  /* 0x00000079030e7210 */ /* 0x001fc40007f5e0ff */
[C---:B-1----:R-:W-:Y:S01]  /*2fa0*/  IADD3 R12, P3, R3.reuse, R120, RZ ;  /* 0x00000078030c7210 */ /* 0x042fe20007f7e0ff */
[----:B---3--:R-:W-:Y:S01]  /*2fb0*/  IMAD.X R17, R10, 0x1, R11, P1 ;  /* 0x000000010a117824 */ /* 0x008fe200008e060b */
[----:B----4-:R-:W-:-:S04]  /*2fc0*/  IADD3 R18, P1, R3, R8, RZ ;  /* 0x0000000803127210 */ /* 0x010fc80007f3e0ff */
[----:B------:R-:W3:Y:S01]  /*2fd0*/  LDG.E.U8 R16, desc[UR24][R16.64] ;  /* 0x0000001810107981 */ /* 0x000ee2000c1e1100 */
[----:B------:R-:W-:-:S03]  /*2fe0*/  IMAD.X R15, R10, 0x1, R7, P2 ;  /* 0x000000010a0f7824 */ /* 0x000fc600010e0607 */
[----:B------:R0:W-:Y:S04]  /*2ff0*/  STL [R1+0x114], R3 ;  /* 0x0001140301007387 */ /* 0x0001e80000100800 */
[----:B------:R-:W4:Y:S01]  /*3000*/  LDG.E.U8 R14, desc[UR24][R14.64] ;  /* 0x000000180e0e7981 */ /* 0x000f22000c1e1100 */
[----:B------:R-:W-:-:S03]  /*3010*/  IMAD.X R13, R10, 0x1, R6, P3 ;  /* 0x000000010a0d7824 */ /* 0x000fc600018e0606 */
[----:B------:R-:W4:Y:S04]  /*3020*/  LDL R120, [R1+0x8c] ;  /* 0x00008c0001787983 */ /* 0x000f280000100800 */
[----:B------:R-:W4:Y:S04]  /*3030*/  LDG.E.U8 R12, desc[UR24][R12.64] ;  /* 0x000000180c0c7981 */ /* 0x000f28000c1e1100 */
[----:B------:R-:W4:Y:S04]  /*3040*/  LDL R17, [R1+0x94] ;  /* 0x0000940001117983 */ /* 0x000f280000100800 */
[----:B------:R-:W4:Y:S04]  /*3050*/  LDL R6, [R1+0x88] ;  /* 0x0000880001067983 */ /* 0x000f280000100800 */
[----:B0-----:R-:W4:Y:S01]  /*3060*/  LDL R3, [R1+0x90] ;  /* 0x0000900001037983 */ /* 0x001f220000100800 */
[----:B--2---:R-:W-:Y:S01]  /*3070*/  IMAD.X R19, R10, 0x1, R5, P1 ;  /* 0x000000010a137824 */ /* 0x004fe200008e0605 */
[----:B------:R-:W-:-:S02]  /*3080*/  LOP3.LUT R7, R4, 0x40, RZ, 0x3c, !PT ;  /* 0x0000004004077812 */ /* 0x000fc400078e3cff */
[----:B------:R-:W2:Y:S04]  /*3090*/  LDL R5, [R1+0x9c] ;  /* 0x00009c0001057983 */ /* 0x000ea80000100800 */
[----:B------:R-:W2:Y:S01]  /*30a0*/  LDG.E.U8 R18, desc[UR24][R18.64] ;  /* 0x0000001812127981 */ /* 0x000ea2000c1e1100 */
[----:B------:R-:W-:Y:S06]  /*30b0*/  BAR.SYNC.DEFER_BLOCKING 0x0 ;  /* 0x0000000000007b1d */ /* 0x000fec0000010000 */
[----:B------:R-:W2:Y:S01]  /*30c0*/  LDL R11, [R1+0xa4] ;  /* 0x0000a400010b7983 */ /* 0x000ea20000100800 */
[----:B------:R-:W-:-:S03]  /*30d0*/  USHF.R.S32.HI UR16, URZ, 0x1f, UR6 ;  /* 0x0000001f3f107899 */ /* 0x000fc60008011406 */
[----:B------:R-:W2:Y:S04]  /*30e0*/  LDL R8, [R1+0x98] ;  /* 0x0000980001087983 */ /* 0x000ea80000100800 */
[----:B------:R-:W2:Y:S04]  /*30f0*/  LDL R10, [R1+0xb8] ;  /* 0x0000b800010a7983 */ /* 0x000ea80000100800 */
[----:B------:R-:W2:Y:S04]  /*3100*/  LDL R125, [R1+0xdc] ;  /* 0x0000dc00017d7983 */ /* 0x000ea80000100800 */
[----:B------:R-:W-:Y:S04]  /*3110*/  STS.U8 [R4+UR19+0x8000], R20 ;  /* 0x0080001404007988 */ /* 0x000fe80008000013 */
[----:B------:R-:W-:Y:S04]  /*3120*/  STS.U8 [R4+UR19+0x8400], R22 ;  /* 0x0084001604007988 */ /* 0x000fe80008000013 */
[----:B------:R-:W-:Y:S04]  /*3130*/  STS.U8 [R4+UR19+0x8800], R88 ;  /* 0x0088005804007988 */ /* 0x000fe80008000013 */
[----:B------:R-:W-:Y:S04]  /*3140*/  STS.U8 [R4+UR19+0x8c00], R90 ;  /* 0x008c005a04007988 */ /* 0x000fe80008000013 */
[----:B------:R-:W-:Y:S04]  /*3150*/  STS.U8 [R4+UR19+0x9000], R92 ;  /* 0x0090005c04007988 */ /* 0x000fe80008000013 */
[----:B-----5:R-:W-:Y:S04]  /*3160*/  STS.U8 [R4+UR19+0x9400], R93 ;  /* 0x0094005d04007988 */ /* 0x020fe80008000013 */
[----:B------:R-:W-:Y:S04]  /*3170*/  STS.U8 [R4+UR19+0x9800], R94 ;  /* 0x0098005e04007988 */ /* 0x000fe80008000013 */
[----:B------:R-:W-:Y:S04]  /*3180*/  STS.U8 [R4+UR19+0x9c00], R95 ;  /* 0x009c005f04007988 */ /* 0x000fe80008000013 */
[----:B------:R0:W-:Y:S04]  /*3190*/  STS.U8 [R7+UR19+0x8200], R21 ;  /* 0x0082001507007988 */ /* 0x0001e80008000013 */
[----:B------:R-:W-:Y:S04]  /*31a0*/  STS.U8 [R7+UR19+0x8600], R23 ;  /* 0x0086001707007988 */ /* 0x000fe80008000013 */
[----:B------:R-:W-:Y:S04]  /*31b0*/  STS.U8 [R7+UR19+0x8a00], R89 ;  /* 0x008a005907007988 */ /* 0x000fe80008000013 */
[----:B------:R-:W-:Y:S04]  /*31c0*/  STS.U8 [R7+UR19+0x8e00], R91 ;  /* 0x008e005b07007988 */ /* 0x000fe80008000013 */
[----:B---3--:R1:W-:Y:S04]  /*31d0*/  STS.U8 [R7+UR19+0x9200], R16 ;  /* 0x0092001007007988 */ /* 0x0083e80008000013 */
[----:B----4-:R-:W-:Y:S04]  /*31e0*/  STS.U8 [R7+UR19+0x9600], R14 ;  /* 0x0096000e07007988 */ /* 0x010fe80008000013 */
[----:B------:R3:W-:Y:S04]  /*31f0*/  STS.U8 [R7+UR19+0x9a00], R12 ;  /* 0x009a000c07007988 */ /* 0x0007e80008000013 */
[----:B0-----:R-:W4:Y:S01]  /*3200*/  LDL R21, [R1+0xa0] ;  /* 0x0000a00001157983 */ /* 0x001f220000100800 */
[----:B-1----:R-:W-:-:S03]  /*3210*/  IADD3 R16, P2, R17, UR6, RZ ;  /* 0x0000000611107c10 */ /* 0x002fc6000ff5e0ff */
[----:B------:R-:W5:Y:S01]  /*3220*/  LDL R20, [R1+0xa8] ;  /* 0x0000a80001147983 */ /* 0x000f620000100800 */
[----:B---3--:R-:W-:-:S03]  /*3230*/  IADD3 R12, P1, R120, UR6, RZ ;  /* 0x00000006780c7c10 */ /* 0x008fc6000ff3e0ff */
[----:B------:R-:W3:Y:S01]  /*3240*/  LDL R120, [R1+0xb4] ;  /* 0x0000b40001787983 */ /* 0x000ee20000100800 */
[----:B------:R-:W-:-:S03]  /*3250*/  IADD3.X R13, R6, UR16, RZ, P1, !PT ;  /* 0x00000010060d7c10 */ /* 0x000fc60008ffe4ff */
[----:B------:R-:W5:Y:S01]  /*3260*/  LDL R6, [R1+0xbc] ;  /* 0x0000bc0001067983 */ /* 0x000f620000100800 */
[----:B------:R-:W-:-:S03]  /*3270*/  IADD3.X R17, R3, UR16, RZ, P2, !PT ;  /* 0x0000001003117c10 */ /* 0x000fc600097fe4ff */
[----:B------:R-:W5:Y:S04]  /*3280*/  LDL R3, [R1+0xb0] ;  /* 0x0000b00001037983 */ /* 0x000f680000100800 */
[----:B------:R-:W5:Y:S04]  /*3290*/  LDL R22, [R1+0xc4] ;  /* 0x0000c40001167983 */ /* 0x000f680000100800 */
[----:B------:R-:W5:Y:S04]  /*32a0*/  LDL R124, [R1+0xd8] ;  /* 0x0000d800017c7983 */ /* 0x000f680000100800 */
[----:B------:R-:W5:Y:S04]  /*32b0*/  LDL R123, [R1+0xe4] ;  /* 0x0000e400017b7983 */ /* 0x000f680000100800 */
[----:B------:R-:W5:Y:S04]  /*32c0*/  LDL R122, [R1+0xec] ;  /* 0x0000ec00017a7983 */ /* 0x000f680000100800 */
[----:B------:R-:W5:Y:S04]  /*32d0*/  LDL R121, [R1+0xf4] ;  /* 0x0000f40001797983 */ /* 0x000f680000100800 */
[----:B--2---:R0:W-:Y:S01]  /*32e0*/  STS.U8 [R7+UR19+0x9e00], R18 ;  /* 0x009e001207007988 */ /* 0x0041e20008000013 */
[----:B------:R1:W-:Y:S06]  /*32f0*/  MEMBAR.ALL.CTA ;  /* 0x0000000000007992 */ /* 0x0003ec0000008000 */
[----:B-1----:R-:W1:Y:S04]  /*3300*/  FENCE.VIEW.ASYNC.S ;  /* 0x00000000000073c6 */ /* 0x002e680000000000 */
[----:B0-----:R-:W2:Y:S01]  /*3310*/  LDL R7, [R1+0xac] ;  /* 0x0000ac0001077983 */ /* 0x001ea20000100800 */
[----:B-1----:R-:W-:Y:S01]  /*3320*/  BAR.SYNC.DEFER_BLOCKING 0x0 ;  /* 0x0000000000007b1d */ /* 0x002fe20000010000 */
[----:B------:R-:W-:-:S04]  /*3330*/  IADD3 R14, P1, R5, UR6, RZ ;  /* 0x00000006050e7c10 */ /* 0x000fc8000ff3e0ff */
[----:B------:R-:W-:Y:S02]  /*3340*/  IADD3.X R15, R8, UR16, RZ, P1, !PT ;  /* 0x00000010080f7c10 */ /* 0x000fe40008ffe4ff */
[----:B------:R-:W2:Y:S04]  /*3350*/  LDL R8, [R1+0xcc] ;  /* 0x0000cc0001087983 */ /* 0x000ea80000100800 */
[----:B------:R0:W2:Y:S04]  /*3360*/  LDG.E.U8 R5, desc[UR24][R12.64] ;  /* 0x000000180c057981 */ /* 0x0000a8000c1e1100 */
[----:B------:R-:W2:Y:S01]  /*3370*/  LDG.E.U8 R23, desc[UR24][R16.64] ;  /* 0x0000001810177981 */ /* 0x000ea2000c1e1100 */
[----:B0-----:R-:W-:-:S03]  /*3380*/  IADD3 R12, P2, R11, UR6, RZ ;  /* 0x000000060b0c7c10 */ /* 0x001fc6000ff5e0ff */
[----:B------:R-:W2:Y:S01]  /*3390*/  LDL R11, [R1+0xc0] ;  /* 0x0000c000010b7983 */ /* 0x000ea20000100800 */
[----:B----4-:R-:W-:-:S03]  /*33a0*/  IADD3.X R13, R21, UR16, RZ, P2, !PT ;  /* 0x00000010150d7c10 */ /* 0x010fc600097fe4ff */
[----:B------:R3:W4:Y:S02]  /*33b0*/  LDG.E.U8 R21, desc[UR24][R14.64] ;  /* 0x000000180e157981 */ /* 0x000724000c1e1100 */
[----:B---3--:R-:W-:Y:S02]  /*33c0*/  IADD3 R14, P2, R120, UR6, RZ ;  /* 0x00000006780e7c10 */ /* 0x008fe4000ff5e0ff */
[----:B------:R-:W3:Y:S02]  /*33d0*/  LDL R120, [R1+0xe8] ;  /* 0x0000e80001787983 */ /* 0x000ee40000100800 */
[----:B-----5:R-:W-:Y:S02]  /*33e0*/  IADD3.X R15, R3, UR16, RZ, P2, !PT ;  /* 0x00000010030f7c10 */ /* 0x020fe400097fe4ff */
[----:B------:R-:W5:Y:S01]  /*33f0*/  LDL R3, [R1+0xd0] ;  /* 0x0000d00001037983 */ /* 0x000f620000100800 */
[----:B--2---:R-:W-:-:S03]  /*3400*/  IADD3 R18, P1, R7, UR6, RZ ;  /* 0x0000000607127c10 */ /* 0x004fc6000ff3e0ff */
[----:B------:R-:W2:Y:S01]  /*3410*/  LDL R7, [R1+0xd4] ;  /* 0x0000d40001077983 */ /* 0x000ea20000100800 */
[----:B------:R-:W-:-:S03]  /*3420*/  IADD3.X R19, R20, UR16, RZ, P1, !PT ;  /* 0x0000001014137c10 */ /* 0x000fc60008ffe4ff */
[----:B------:R0:W4:Y:S01]  /*3430*/  LDG.E.U8 R20, desc[UR24][R12.64] ;  /* 0x000000180c147981 */ /* 0x000122000c1e1100 */
[----:B------:R-:W-:-:S03]  /*3440*/  IADD3 R16, P2, R22, UR6, RZ ;  /* 0x0000000616107c10 */ /* 0x000fc6000ff5e0ff */
[----:B------:R-:W3:Y:S01]  /*3450*/  LDL R22, [R1+0xe0] ;  /* 0x0000e00001167983 */ /* 0x000ee20000100800 */
[----:B------:R-:W-:Y:S01]  /*3460*/  USHF.L.U32 UR8, UR32, 0x7, URZ ;  /* 0x0000000720087899 */ /* 0x000fe2000800063f */
[----:B------:R-:W-:Y:S01]  /*3470*/  WARPGROUP.ARRIVE ;  /* 0x00000000000079c5 */ /* 0x000fe20000000000 */
[----:B------:R-:W-:Y:S01]  /*3480*/  UMOV UR22, UR4 ;  /* 0x0000000400167c82 */ /* 0x000fe20008000000 */
[----:B------:R-:W-:Y:S01]  /*3490*/  UMOV UR23, 0x40000040 ;  /* 0x4000004000177882 */ /* 0x000fe20000000000 */
[----:B------:R-:W-:Y:S01]  /*34a0*/  UMOV UR21, 0x40000040 ;  /* 0x4000004000157882 */ /* 0x000fe20000000000 */
[----:B0-----:R-:W-:Y:S01]  /*34b0*/  IADD3 R12, P1, R6, UR6, RZ ;  /* 0x00000006060c7c10 */ /* 0x001fe2000ff3e0ff */
[----:B------:R-:W4:Y:S04]  /*34c0*/  LDG.E.U8 R18, desc[UR24][R18.64] ;  /* 0x0000001812127981 */ /* 0x000f28000c1e1100 */
[----:B------:R-:W3:Y:S01]  /*34d0*/  LDL R6, [R1+0xc8] ;  /* 0x0000c80001067983 */ /* 0x000ee20000100800 */
[----:B------:R-:W-:Y:S01]  /*34e0*/  IADD3.X R13, R10, UR16, RZ, P1, !PT ;  /* 0x000000100a0d7c10 */ /* 0x000fe20008ffe4ff */
[----:B------:R-:W-:-:S02]  /*34f0*/  ULOP3.LUT UR8, UR8, 0x600, URZ, 0xc0, !UPT ;  /* 0x0000060008087892 */ /* 0x000fc4000f8ec03f */
[----:B------:R0:W4:Y:S04]  /*3500*/  LDG.E.U8 R10, desc[UR24][R14.64] ;  /* 0x000000180e0a7981 */ /* 0x000128000c1e1100 */
[----:B------:R-:W4:Y:S01]  /*3510*/  LDG.E.U8 R12, desc[UR24][R12.64] ;  /* 0x000000180c0c7981 */ /* 0x000f22000c1e1100 */
[----:B------:R-:W-:Y:S01]  /*3520*/  ULEA.HI UR8, UR19, UR8, URZ, 0x1c ;  /* 0x0000000813087291 */ /* 0x000fe2000f8fe03f */
[----:B0-----:R-:W-:Y:S02]  /*3530*/  IADD3 R14, P1, R8, UR6, RZ ;  /* 0x00000006080e7c10 */ /* 0x001fe4000ff3e0ff */
[----:B------:R-:W4:Y:S01]  /*3540*/  LDL R8, [R1+0xfc] ;  /* 0x0000fc0001087983 */ /* 0x000f220000100800 */
[----:B------:R-:W-:-:S09]  /*3550*/  ULOP3.LUT UR20, UR8, 0x3fff, URZ, 0xc0, !UPT ;  /* 0x00003fff08147892 */ /* 0x000fd2000f8ec03f */
[----:B------:R-:W-:Y:S01]  /*3560*/  QGMMA.64x64x32.F32.E4M3.E4M3 R88, gdesc[UR20], RZ, !UPT ;  /* 0x00e00000145879f3 */ /* 0x000fe2000c7008ff */
[----:B------:R-:W-:Y:S02]  /*3570*/  IADD3.X R17, R11, UR16, RZ, P2, !PT ;  /* 0x000000100b117c10 */ /* 0x000fe400097fe4ff */
[----:B------:R-:W4:Y:S04]  /*3580*/  LDL R11, [R1+0xf0] ;  /* 0x0000f000010b7983 */ /* 0x000f280000100800 */
[----:B------:R2:W4:Y:S01]  /*3590*/  LDG.E.U8 R13, desc[UR24][R16.64] ;  /* 0x00000018100d7981 */ /* 0x000522000c1e1100 */
[----:B------:R-:W-:Y:S01]  /*35a0*/  UIADD3 UR20, UP0, UR20, 0x2, URZ ;  /* 0x0000000214147890 */ /* 0x000fe2000ff1e03f */
[----:B------:R-:W-:-:S03]  /*35b0*/  UMOV UR8, URZ ;  /* 0x0000003f00087c82 */ /* 0x000fc60008000000 */
[----:B------:R-:W-:-:S03]  /*35c0*/  UIADD3.X UR9, UR8, 0x40000040, URZ, UP0, !UPT ;  /* 0x4000004008097890 */ /* 0x000fc600087fe43f */
[----:B------:R-:W-:-:S06]  /*35d0*/  UMOV UR8, UR20 ;  /* 0x0000001400087c82 */ /* 0x000fcc0008000000 */
[----:B------:R-:W-:Y:S01]  /*35e0*/  QGMMA.64x64x32.F32.E4M3.E4M3 R88, gdesc[UR8], R88 ;  /* 0x00e00000085879f3 */ /* 0x000fe20008700858 */
[----:B------:R-:W-:Y:S01]  /*35f0*/  UIADD3.64 UR28, UR8, 0x2, URZ ;  /* 0x00000002081c7897 */ /* 0x000fe2000fffe03f */
[----:B--2---:R-:W-:-:S08]  /*3600*/  IADD3 R16, P2, R7, UR6, RZ ;  /* 0x0000000607107c10 */ /* 0x004fd0000ff5e0ff */
[----:B------:R-:W-:Y:S01]  /*3610*/  QGMMA.64x64x32.F32.E4M3.E4M3 R88, gdesc[UR28], R88 ;  /* 0x00e000001c5879f3 */ /* 0x000fe20008700858 */
[----:B------:R-:W2:Y:S01]  /*3620*/  LDL R7, [R1+0xf8] ;  /* 0x0000f80001077983 */ /* 0x000ea20000100800 */
[----:B-----5:R-:W-:-:S03]  /*3630*/  IADD3.X R17, R3, UR16, RZ, P2, !PT ;  /* 0x0000001003117c10 */ /* 0x020fc600097fe4ff */
[----:B------:R-:W5:Y:S01]  /*3640*/  LDL R3, [R1+0x100] ;  /* 0x0001000001037983 */ /* 0x000f620000100800 */
[----:B---3--:R-:W-:Y:S01]  /*3650*/  IADD3.X R15, R6, UR16, RZ, P1, !PT ;  /* 0x00000010060f7c10 */ /* 0x008fe20008ffe4ff */
[----:B------:R-:W-:Y:S02]  /*3660*/  UIADD3.64 UR12, UR8, 0x4, URZ ;  /* 0x00000004080c7897 */ /* 0x000fe4000fffe03f */
[----:B------:R-:W3:Y:S04]  /*3670*/  LDL R6, [R1+0x104] ;  /* 0x0001040001067983 */ /* 0x000ee80000100800 */
[----:B------:R0:W5:Y:S04]  /*3680*/  LDG.E.U8 R19, desc[UR24][R14.64] ;  /* 0x000000180e137981 */ /* 0x000168000c1e1100 */
[----:B------:R-:W5:Y:S01]  /*3690*/  LDG.E.U8 R16, desc[UR24][R16.64] ;  /* 0x0000001810107981 */ /* 0x000f62000c1e1100 */
[----:B0-----:R-:W-:-:S04]  /*36a0*/  IADD3 R14, P1, R125, UR6, RZ ;  /* 0x000000067d0e7c10 */ /* 0x001fc8000ff3e0ff */
[----:B------:R-:W-:-:S05]  /*36b0*/  IADD3.X R15, R124, UR16, RZ, P1, !PT ;  /* 0x000000107c0f7c10 */ /* 0x000fca0008ffe4ff */
[----:B------:R0:W5:Y:S01]  /*36c0*/  LDG.E.U8 R17, desc[UR24][R14.64] ;  /* 0x000000180e117981 */ /* 0x000162000c1e1100 */
[----:B------:R-:W-:Y:S01]  /*36d0*/  QGMMA.64x64x32.F32.E4M3.E4M3 R88, gdesc[UR12], R88, gsb0 ;  /* 0x00e000000c5879f3 */ /* 0x000fe20008000858 */
[----:B0-----:R-:W-:-:S04]  /*36e0*/  IADD3 R14, P1, R123, UR6, RZ ;  /* 0x000000067b0e7c10 */ /* 0x001fc8000ff3e0ff */
[----:B------:R-:W-:-:S05]  /*36f0*/  IADD3.X R15, R22, UR16, RZ, P1, !PT ;  /* 0x00000010160f7c10 */ /* 0x000fca0008ffe4ff */
[----:B------:R0:W5:Y:S02]  /*3700*/  LDG.E.U8 R22, desc[UR24][R14.64] ;  /* 0x000000180e167981 */ /* 0x000164000c1e1100 */
[----:B0-----:R-:W-:-:S04]  /*3710*/  IADD3 R14, P1, R122, UR6, RZ ;  /* 0x000000067a0e7c10 */ /* 0x001fc8000ff3e0ff */
[----:B------:R-:W-:-:S05]  /*3720*/  IADD3.X R15, R120, UR16, RZ, P1, !PT ;  /* 0x00000010780f7c10 */ /* 0x000fca0008ffe4ff */
[----:B------:R0:W5:Y:S02]  /*3730*/  LDG.E.U8 R120, desc[UR24][R14.64] ;  /* 0x000000180e787981 */ /* 0x000164000c1e1100 */
[----:B0-----:R-:W-:-:S04]  /*3740*/  IADD3 R14, P1, R121, UR6, RZ ;  /* 0x00000006790e7c10 */ /* 0x001fc8000ff3e0ff */
[----:B----4-:R-:W-:-:S05]  /*3750*/  IADD3.X R15, R11, UR16, RZ, P1, !PT ;  /* 0x000000100b0f7c10 */ /* 0x010fca0008ffe4ff */
[----:B------:R0:W4:Y:S02]  /*3760*/  LDG.E.U8 R121, desc[UR24][R14.64] ;  /* 0x000000180e797981 */ /* 0x000124000c1e1100 */
[----:B0-----:R-:W-:Y:S01]  /*3770*/  IADD3 R14, P1, R8, UR6, RZ ;  /* 0x00000006080e7c10 */ /* 0x001fe2000ff3e0ff */
[----:B------:R-:W-:Y:S02]  /*3780*/  WARPGROUP.DEPBAR.LE gsb0, 0x0 ;  /* 0x00008000000079c5 */ /* 0x000fe40000010000 */
[----:B------:R-:W-:Y:S01]  /*3790*/  FMUL R123, R91, UR33 ;  /* 0x000000215b7b7c20 */ /* 0x000fe20008400000 */
[----:B------:R-:W-:Y:S01]  /*37a0*/  FMUL R124, R88, UR33 ;  /* 0x00000021587c7c20 */ /* 0x000fe20008400000 */
[----:B------:R-:W-:Y:S01]  /*37b0*/  FMUL R125, R92, UR33 ;  /* 0x000000215c7d7c20 */ /* 0x000fe20008400000 */
[----:B--2---:R-:W-:-:S05]  /*37c0*/  IADD3.X R15, R7, UR16, RZ, P1, !PT ;  /* 0x00000010070f7c10 */ /* 0x004fca0008ffe4ff */
[----:B------:R3:W2:Y:S02]  /*37d0*/  LDG.E.U8 R122, desc[UR24][R14.64] ;  /* 0x000000180e7a7981 */ /* 0x0006a4000c1e1100 */
[----:B---3--:R-:W-:-:S04]  /*37e0*/  IADD3 R14, P1, R6, UR6, RZ ;  /* 0x00000006060e7c10 */ /* 0x008fc8000ff3e0ff */
[----:B-----5:R-:W-:-:S06]  /*37f0*/  IADD3.X R15, R3, UR16, RZ, P1, !PT ;  /* 0x00000010030f7c10 */ /* 0x020fcc0008ffe4ff */
[----:B------:R0:W3:Y:S01]  /*3800*/  LDG.E.U8 R15, desc[UR24][R14.64] ;  /* 0x000000180e0f7981 */ /* 0x0000e2000c1e1100 */
[----:B------:R-:W-:Y:S01]  /*3810*/  BAR.SYNC.DEFER_BLOCKING 0x0 ;  /* 0x0000000000007b1d */ /* 0x000fe20000010000 */
[----:B0-----:R-:W-:-:S05]  /*3820*/  FMUL R14, R90, UR33 ;  /* 0x000000215a0e7c20 */ /* 0x001fca0008400000 */
[----:B------:R-:W-:Y:S01]  /*3830*/  FMNMX R14, R14, R123, !PT ;  /* 0x0000007b0e0e7209 */ /* 0x000fe20007800000 */
[----:B------:R-:W-:-:S05]  /*3840*/  FMUL R123, R94, UR33 ;  /* 0x000000215e7b7c20 */ /* 0x000fca0008400000 */
        /* <DEDUP_REMOVED lines=28> */
[----:B------:R-:W-:Y:S02]  /*3a10*/  FMNMX R124, R124, R14, !PT ;  /* 0x0000000e7c7c7209 */ /* 0x000fe40007800000 */
[----:B------:R-:W0:Y:S02]  /*3a20*/  SHFL.BFLY PT, R14, R123, 0x2, 0x1f ;  /* 0x0c401f007b0e7f89 */ /* 0x000e2400000e0000 */
[----:B------:R-:W-:Y:S01]  /*3a30*/  FMNMX R124, R125, R124, !PT ;  /* 0x0000007c7d7c7209 */ /* 0x000fe20007800000 */
[----:B------:R-:W-:-:S05]  /*3a40*/  FMUL R125, R93, UR33 ;  /* 0x000000215d7d7c20 */ /* 0x000fca0008400000 */
[----:B------:R-:W-:Y:S01]  /*3a50*/  FMNMX R124, R125, R124, !PT ;  /* 0x0000007c7d7c7209 */ /* 0x000fe20007800000 */
[----:B------:R-:W-:-:S05]  /*3a60*/  FMUL R125, R96, UR33 ;  /* 0x00000021607d7c20 */ /* 0x000fca0008400000 */
[----:B------:R-:W-:Y:S01]  /*3a70*/  FMNMX R124, R125, R124, !PT ;  /* 0x0000007c7d7c7209 */ /* 0x000fe20007800000 */
[----:B------:R-:W-:-:S05]  /*3a80*/  FMUL R125, R97, UR33 ;  /* 0x00000021617d7c20 */ /* 0x000fca0008400000 */
[----:B------:R-:W-:Y:S02]  /*3a90*/  FMNMX R124, R125, R124, !PT ;  /* 0x0000007c7d7c7209 */ /* 0x000fe40007800000 */
[----:B0-----:R-:W-:Y:S01]  /*3aa0*/  FMNMX R14, R123, R14, !PT ;  /* 0x0000000e7b0e7209 */ /* 0x001fe20007800000 */
[----:B------:R-:W-:Y:S01]  /*3ab0*/  FMUL R123, R100, UR33 ;  /* 0x00000021647b7c20 */ /* 0x000fe20008400000 */
[----:B------:R-:W-:-:S04]  /*3ac0*/  FMUL R125, R101, UR33 ;  /* 0x00000021657d7c20 */ /* 0x000fc80008400000 */
        /* <DEDUP_REMOVED lines=10> */
[----:B------:R-:W-:-:S03]  /*3b70*/  FMUL R123, R109, UR33 ;  /* 0x000000216d7b7c20 */ /* 0x000fc60008400000 */
[----:B------:R-:W-:Y:S02]  /*3b80*/  FMNMX R14, R14, R2, !PT ;  /* 0x000000020e0e7209 */ /* 0x000fe40007800000 */
[----:B------:R-:W-:Y:S01]  /*3b90*/  FMNMX R124, R123, R124, !PT ;  /* 0x0000007c7b7c7209 */ /* 0x000fe20007800000 */
[----:B------:R-:W-:Y:S02]  /*3ba0*/  FMUL R123, R112, UR33 ;  /* 0x00000021707b7c20 */ /* 0x000fe40008400000 */
[----:B------:R-:W-:-:S03]  /*3bb0*/  FFMA R90, R90, UR33, -R14 ;  /* 0x000000215a5a7c23 */ /* 0x000fc6000800080e */
[----:B------:R-:W-:Y:S01]  /*3bc0*/  FMNMX R123, R123, R124, !PT ;  /* 0x0000007c7b7b7209 */ /* 0x000fe20007800000 */
[----:B------:R-:W-:Y:S01]  /*3bd0*/  FMUL R124, R90, 1.4426950216293334961 ;  /* 0x3fb8aa3b5a7c7820 */ /* 0x000fe20000400000 */
[----:B------:R-:W-:Y:S01]  /*3be0*/  FMUL R90, R113, UR33 ;  /* 0x00000021715a7c20 */ /* 0x000fe20008400000 */
[----:B------:R-:W-:-:S04]  /*3bf0*/  FFMA R91, R91, UR33, -R14 ;  /* 0x000000215b5b7c23 */ /* 0x000fc8000800080e */
[----:B------:R-:W-:Y:S01]  /*3c00*/  FMNMX R90, R90, R123, !PT ;  /* 0x0000007b5a5a7209 */ /* 0x000fe20007800000 */
[----:B------:R-:W-:Y:S01]  /*3c10*/  FMUL R123, R91, 1.4426950216293334961 ;  /* 0x3fb8aa3b5b7b7820 */ /* 0x000fe20000400000 */
[----:B------:R-:W-:-:S05]  /*3c20*/  FMUL R91, R116, UR33 ;  /* 0x00000021745b7c20 */ /* 0x000fca0008400000 */
[----:B------:R-:W-:Y:S01]  /*3c30*/  FMNMX R90, R91, R90, !PT ;  /* 0x0000005a5b5a7209 */ /* 0x000fe20007800000 */
[----:B------:R-:W-:-:S05]  /*3c40*/  FMUL R91, R117, UR33 ;  /* 0x00000021755b7c20 */ /* 0x000fca0008400000 */
[----:B------:R-:W-:-:S05]  /*3c50*/  FMNMX R90, R91, R90, !PT ;  /* 0x0000005a5b5a7209 */ /* 0x000fca0007800000 */
[----:B------:R-:W0:Y:S01]  /*3c60*/  SHFL.BFLY PT, R91, R90, 0x2, 0x1f ;  /* 0x0c401f005a5b7f89 */ /* 0x000e2200000e0000 */
[----:B------:R-:W-:-:S01]  /*3c70*/  FFMA R99, R99, UR33, -R14 ;  /* 0x0000002163637c23 */ /* 0x000fc2000800080e */
[----:B0-----:R-:W-:-:S05]  /*3c80*/  FMNMX R90, R90, R91, !PT ;  /* 0x0000005b5a5a7209 */ /* 0x001fca0007800000 */
[----:B------:R-:W0:Y:S01]  /*3c90*/  SHFL.BFLY PT, R91, R90, 0x1, 0x1f ;  /* 0x0c201f005a5b7f89 */ /* 0x000e2200000e0000 */
[----:B------:R-:W-:Y:S01]  /*3ca0*/  FMUL R99, R99, 1.4426950216293334961 ;  /* 0x3fb8aa3b63637820 */ /* 0x000fe20000400000 */
[--C-:B------:R-:W-:Y:S01]  /*3cb0*/  FFMA R103, R103, UR33, -R14.reuse ;  /* 0x0000002167677c23 */ /* 0x100fe2000800080e */
[----:B------:R-:W-:-:S01]  /*3cc0*/  FFMA R111, R111, UR33, -R14 ;  /* 0x000000216f6f7c23 */ /* 0x000fc2000800080e */
[--C-:B------:R-:W-:Y:S01]  /*3cd0*/  FFMA R94, R94, UR33, -R14.reuse ;  /* 0x000000215e5e7c23 */ /* 0x100fe2000800080e */
[----:B------:R1:W-:Y:S01]  /*3ce0*/  MUFU.EX2 R11, R99 ;  /* 0x00000063000b7308 */ /* 0x0003e20000000800 */
[----:B------:R-:W-:-:S02]  /*3cf0*/  FFMA R102, R102, UR33, -R14 ;  /* 0x0000002166667c23 */ /* 0x000fc4000800080e */
[----:B------:R-:W-:Y:S01]  /*3d00*/  FMUL R94, R94, 1.4426950216293334961 ;  /* 0x3fb8aa3b5e5e7820 */ /* 0x000fe20000400000 */
[----:B-1----:R-:W-:Y:S01]  /*3d10*/  FMUL R99, R103, 1.4426950216293334961 ;  /* 0x3fb8aa3b67637820 */ /* 0x002fe20000400000 */
[--C-:B------:R-:W-:Y:S01]  /*3d20*/  FFMA R103, R107, UR33, -R14.reuse ;  /* 0x000000216b677c23 */ /* 0x100fe2000800080e */
[----:B------:R-:W-:Y:S01]  /*3d30*/  FMUL R107, R111, 1.4426950216293334961 ;  /* 0x3fb8aa3b6f6b7820 */ /* 0x000fe20000400000 */
[----:B------:R-:W-:Y:S01]  /*3d40*/  FFMA R106, R106, UR33, -R14 ;  /* 0x000000216a6a7c23 */ /* 0x000fe2000800080e */
[----:B0-----:R-:W-:-:S04]  /*3d50*/  FMNMX R91, R90, R91, !PT ;  /* 0x0000005b5a5b7209 */ /* 0x001fc80007800000 */
[----:B------:R-:W-:Y:S01]  /*3d60*/  FMNMX R111, R91, R9, !PT ;  /* 0x000000095b6f7209 */ /* 0x000fe20007800000 */
[----:B------:R0:W-:Y:S01]  /*3d70*/  MUFU.EX2 R3, R94 ;  /* 0x0000005e00037308 */ /* 0x0001e20000000800 */
[----:B------:R-:W-:-:S01]  /*3d80*/  FFMA R110, R110, UR33, -R14 ;  /* 0x000000216e6e7c23 */ /* 0x000fc2000800080e */
[--C-:B------:R-:W-:Y:S01]  /*3d90*/  FFMA R114, R114, UR33, -R14.reuse ;  /* 0x0000002172727c23 */ /* 0x100fe2000800080e */
[----:B------:R-:W-:-:S01]  /*3da0*/  FFMA R115, R115, UR33, -R14 ;  /* 0x0000002173737c23 */ /* 0x000fc2000800080e */
[----:B------:R-:W-:Y:S01]  /*3db0*/  FFMA R88, R88, UR33, -R111 ;  /* 0x0000002158587c23 */ /* 0x000fe2000800086f */
[----:B------:R-:W-:-:S01]  /*3dc0*/  FFMA R118, R118, UR33, -R14 ;  /* 0x0000002176767c23 */ /* 0x000fc2000800080e */
[--C-:B------:R-:W-:Y:S01]  /*3dd0*/  FFMA R119, R119, UR33, -R14.reuse ;  /* 0x0000002177777c23 */ /* 0x100fe2000800080e */
[----:B0-----:R-:W-:-:S01]  /*3de0*/  FFMA R94, R98, UR33, -R14 ;  /* 0x00000021625e7c23 */ /* 0x001fc2000800080e */
[----:B------:R-:W-:Y:S01]  /*3df0*/  FMUL R98, R102, 1.4426950216293334961 ;  /* 0x3fb8aa3b66627820 */ /* 0x000fe20000400000 */
[----:B------:R-:W-:Y:S01]  /*3e00*/  FMUL R102, R106, 1.4426950216293334961 ;  /* 0x3fb8aa3b6a667820 */ /* 0x000fe20000400000 */
[----:B------:R-:W-:Y:S01]  /*3e10*/  FMUL R106, R110, 1.4426950216293334961 ;  /* 0x3fb8aa3b6e6a7820 */ /* 0x000fe20000400000 */
[----:B------:R-:W-:Y:S01]  /*3e20*/  FMUL R110, R114, 1.4426950216293334961 ;  /* 0x3fb8aa3b726e7820 */ /* 0x000fe20000400000 */
[----:B------:R-:W-:Y:S01]  /*3e30*/  FMUL R88, R88, 1.4426950216293334961 ;  /* 0x3fb8aa3b58587820 */ /* 0x000fe20000400000 */
[----:B------:R-:W-:Y:S01]  /*3e40*/  FMUL R114, R115, 1.4426950216293334961 ;  /* 0x3fb8aa3b73727820 */ /* 0x000fe20000400000 */
[----:B------:R-:W-:Y:S01]  /*3e50*/  FFMA R89, R89, UR33, -R111 ;  /* 0x0000002159597c23 */ /* 0x000fe2000800086f */
[----:B------:R-:W-:Y:S01]  /*3e60*/  FMUL R115, R118, 1.4426950216293334961 ;  /* 0x3fb8aa3b76737820 */ /* 0x000fe20000400000 */
[----:B------:R-:W-:-:S02]  /*3e70*/  FMUL R118, R119, 1.4426950216293334961 ;  /* 0x3fb8aa3b77767820 */ /* 0x000fc40000400000 */
[----:B------:R0:W-:Y:S01]  /*3e80*/  MUFU.EX2 R119, R88 ;  /* 0x0000005800777308 */ /* 0x0001e20000000800 */
[----:B------:R-:W-:Y:S01]  /*3e90*/  FMUL R89, R89, 1.4426950216293334961 ;  /* 0x3fb8aa3b59597820 */ /* 0x000fe20000400000 */
[----:B0-----:R-:W-:-:S06]  /*3ea0*/  FFMA R88, R96, UR33, -R111 ;  /* 0x0000002160587c23 */ /* 0x001fcc000800086f */
[----:B------:R-:W-:Y:S01]  /*3eb0*/  MUFU.EX2 R125, R123 ;  /* 0x0000007b007d7308 */ /* 0x000fe20000000800 */
[----:B------:R-:W-:-:S07]  /*3ec0*/  FMUL R88, R88, 1.4426950216293334961 ;  /* 0x3fb8aa3b58587820 */ /* 0x000fce0000400000 */
[----:B------:R0:W-:Y:S02]  /*3ed0*/  MUFU.EX2 R123, R89 ;  /* 0x00000059007b7308 */ /* 0x0001e40000000800 */
[----:B0-----:R-:W-:-:S06]  /*3ee0*/  FFMA R89, R97, UR33, -R111 ;  /* 0x0000002161597c23 */ /* 0x001fcc000800086f */
[----:B------:R0:W-:Y:S01]  /*3ef0*/  MUFU.EX2 R97, R88 ;  /* 0x0000005800617308 */ /* 0x0001e20000000800 */
[----:B------:R-:W-:Y:S01]  /*3f00*/  FMUL R89, R89, 1.4426950216293334961 ;  /* 0x3fb8aa3b59597820 */ /* 0x000fe20000400000 */
[----:B0-----:R-:W-:-:S06]  /*3f10*/  FFMA R88, R100, UR33, -R111 ;  /* 0x0000002164587c23 */ /* 0x001fcc000800086f */
[----:B------:R0:W-:Y:S01]  /*3f20*/  MUFU.EX2 R100, R89 ;  /* 0x0000005900647308 */ /* 0x0001e20000000800 */
[----:B------:R-:W-:Y:S01]  /*3f30*/  FMUL R88, R88, 1.4426950216293334961 ;  /* 0x3fb8aa3b58587820 */ /* 0x000fe20000400000 */
[----:B------:R-:W-:Y:S01]  /*3f40*/  FFMA R95, R95, UR33, -R14 ;  /* 0x000000215f5f7c23 */ /* 0x000fe2000800080e */
[----:B0-----:R-:W-:-:S05]  /*3f50*/  FFMA R89, R101, UR33, -R111 ;  /* 0x0000002165597c23 */ /* 0x001fca000800086f */
[----:B------:R0:W-:Y:S01]  /*3f60*/  MUFU.EX2 R101, R88 ;  /* 0x0000005800657308 */ /* 0x0001e20000000800 */
[----:B------:R-:W-:Y:S01]  /*3f70*/  FMUL R89, R89, 1.4426950216293334961 ;  /* 0x3fb8aa3b59597820 */ /* 0x000fe20000400000 */
[----:B------:R-:W-:Y:S01]  /*3f80*/  FMUL R95, R95, 1.4426950216293334961 ;  /* 0x3fb8aa3b5f5f7820 */ /* 0x000fe20000400000 */
[----:B------:R-:W-:-:S01]  /*3f90*/  FFMA R92, R92, UR33, -R111 ;  /* 0x000000215c5c7c23 */ /* 0x000fc2000800086f */
[--C-:B------:R-:W-:Y:S01]  /*3fa0*/  FFMA R93, R93, UR33, -R111.reuse ;  /* 0x000000215d5d7c23 */ /* 0x100fe2000800086f */
[----:B0-----:R-:W-:-:S03]  /*3fb0*/  FFMA R88, R104, UR33, -R111 ;  /* 0x0000002168587c23 */ /* 0x001fc6000800086f */
[----:B------:R0:W-:Y:S01]  /*3fc0*/  MUFU.EX2 R104, R89 ;  /* 0x0000005900687308 */ /* 0x0001e20000000800 */
[----:B------:R-:W-:Y:S01]  /*3fd0*/  FMUL R88, R88, 1.4426950216293334961 ;  /* 0x3fb8aa3b58587820 */ /* 0x000fe20000400000 */
[----:B------:R-:W-:Y:S01]  /*3fe0*/  FMUL R92, R92, 1.4426950216293334961 ;  /* 0x3fb8aa3b5c5c7820 */ /* 0x000fe20000400000 */
[----:B------:R-:W-:-:S05]  /*3ff0*/  FMUL R93, R93, 1.4426950216293334961 ;  /* 0x3fb8aa3b5d5d7820 */ /* 0x000fca0000400000 */
[----:B------:R-:W-:Y:S01]  /*4000*/  MUFU.EX2 R6, R124 ;  /* 0x0000007c00067308 */ /* 0x000fe20000000800 */
[----:B0-----:R-:W-:-:S01]  /*4010*/  FFMA R89, R105, UR33, -R111 ;  /* 0x0000002169597c23 */ /* 0x001fc2000800086f */
[----:B------:R-:W-:-:S03]  /*4020*/  FMUL R94, R94, 1.4426950216293334961 ;  /* 0x3fb8aa3b5e5e7820 */ /* 0x000fc60000400000 */
[----:B------:R-:W-:-:S03]  /*4030*/  FMUL R89, R89, 1.4426950216293334961 ;  /* 0x3fb8aa3b59597820 */ /* 0x000fc60000400000 */
[----:B------:R-:W0:Y:S08]  /*4040*/  MUFU.EX2 R7, R95 ;  /* 0x0000005f00077308 */ /* 0x000e300000000800 */
[----:B------:R1:W-:Y:S08]  /*4050*/  MUFU.EX2 R105, R88 ;  /* 0x0000005800697308 */ /* 0x0003f00000000800 */
[----:B------:R-:W-:Y:S01]  /*4060*/  MUFU.EX2 R124, R92 ;  /* 0x0000005c007c7308 */ /* 0x000fe20000000800 */
[----:B-1----:R-:W-:-:S04]  /*4070*/  FFMA R88, R108, UR33, -R111 ;  /* 0x000000216c587c23 */ /* 0x002fc8000800086f */
[----:B------:R-:W-:-:S03]  /*4080*/  FMUL R88, R88, 1.4426950216293334961 ;  /* 0x3fb8aa3b58587820 */ /* 0x000fc60000400000 */
[----:B------:R-:W1:Y:S01]  /*4090*/  MUFU.EX2 R96, R93 ;  /* 0x0000005d00607308 */ /* 0x000e620000000800 */
[----:B------:R-:W-:-:S07]  /*40a0*/  FMUL R103, R103, 1.4426950216293334961 ;  /* 0x3fb8aa3b67677820 */ /* 0x000fce0000400000 */
[----:B------:R5:W-:Y:S02]  /*40b0*/  MUFU.EX2 R108, R89 ;  /* 0x00000059006c7308 */ /* 0x000be40000000800 */
[----:B-----5:R-:W-:-:S06]  /*40c0*/  FFMA R89, R109, UR33, -R111 ;  /* 0x000000216d597c23 */ /* 0x020fcc000800086f */
[----:B------:R-:W-:Y:S01]  /*40d0*/  MUFU.EX2 R8, R94 ;  /* 0x0000005e00087308 */ /* 0x000fe20000000800 */
[----:B0-----:R-:W-:-:S07]  /*40e0*/  F2FP.SATFINITE.E4M3.F32.PACK_AB_MERGE_C R90, R7, R3, RZ ;  /* 0x00000003075a723e */ /* 0x001fce00048070ff */
[----:B------:R-:W-:Y:S08]  /*40f0*/  MUFU.EX2 R98, R98 ;  /* 0x0000006200627308 */ /* 0x000ff00000000800 */
[----:B------:R-:W0:Y:S01]  /*4100*/  MUFU.EX2 R99, R99 ;  /* 0x0000006300637308 */ /* 0x000e220000000800 */
[----:B------:R-:W-:-:S07]  /*4110*/  FFMA R91, R113, UR33, -R111 ;  /* 0x00000021715b7c23 */ /* 0x000fce000800086f */
[----:B------:R5:W-:Y:S01]  /*4120*/  MUFU.EX2 R109, R88 ;  /* 0x00000058006d7308 */ /* 0x000be20000000800 */
[----:B------:R-:W-:-:S01]  /*4130*/  FFMA R92, R116, UR33, -R111 ;  /* 0x00000021745c7c23 */ /* 0x000fc2000800086f */
[--C-:B------:R-:W-:Y:S01]  /*4140*/  FFMA R93, R117, UR33, -R111.reuse ;  /* 0x00000021755d7c23 */ /* 0x100fe2000800086f */
[----:B-----5:R-:W-:Y:S01]  /*4150*/  FMUL R88, R89, 1.4426950216293334961 ;  /* 0x3fb8aa3b59587820 */ /* 0x020fe20000400000 */
[----:B------:R-:W-:-:S04]  /*4160*/  FFMA R89, R112, UR33, -R111 ;  /* 0x0000002170597c23 */ /* 0x000fc8000800086f */
[----:B------:R5:W-:Y:S01]  /*4170*/  MUFU.EX2 R112, R88 ;  /* 0x0000005800707308 */ /* 0x000be20000000800 */
[----:B------:R-:W-:Y:S01]  /*4180*/  FMUL R89, R89, 1.4426950216293334961 ;  /* 0x3fb8aa3b59597820 */ /* 0x000fe20000400000 */
[----:B-1----:R-:W-:Y:S01]  /*4190*/  F2FP.SATFINITE.E4M3.F32.PACK_AB_MERGE_C R90, R96, R124, R90 ;  /* 0x0000007c605a723e */ /* 0x002fe2000480705a */
[----:B------:R-:W-:Y:S01]  /*41a0*/  FMUL R91, R91, 1.4426950216293334961 ;  /* 0x3fb8aa3b5b5b7820 */ /* 0x000fe20000400000 */
[----:B------:R-:W-:Y:S01]  /*41b0*/  FMUL R92, R92, 1.4426950216293334961 ;  /* 0x3fb8aa3b5c5c7820 */ /* 0x000fe20000400000 */
[----:B-----5:R-:W-:-:S03]  /*41c0*/  F2FP.SATFINITE.E4M3.F32.PACK_AB_MERGE_C R88, R125, R6, RZ ;  /* 0x000000067d58723e */ /* 0x020fc600048070ff */
[----:B------:R-:W-:Y:S01]  /*41d0*/  MUFU.EX2 R102, R102 ;  /* 0x0000006600667308 */ /* 0x000fe20000000800 */
[----:B------:R-:W-:Y:S01]  /*41e0*/  FMUL R93, R93, 1.4426950216293334961 ;  /* 0x3fb8aa3b5d5d7820 */ /* 0x000fe20000400000 */
[----:B------:R-:W-:Y:S01]  /*41f0*/  F2FP.SATFINITE.E4M3.F32.PACK_AB_MERGE_C R88, R123, R119, R88 ;  /* 0x000000777b58723e */ /* 0x000fe20004807058 */
[----:B------:R1:W-:Y:S05]  /*4200*/  STL [R1+0x4], R6 ;  /* 0x0000040601007387 */ /* 0x0003ea0000100800 */
[----:B------:R-:W5:Y:S01]  /*4210*/  MUFU.EX2 R103, R103 ;  /* 0x0000006700677308 */ /* 0x000f620000000800 */
[----:B------:R4:W-:Y:S04]  /*4220*/  STL [R1], R125 ;  /* 0x0000007d01007387 */ /* 0x0009e80000100800 */
[----:B------:R-:W-:Y:S03]  /*4230*/  STS.U8 [R4+UR19+0x8200], R23 ;  /* 0x0082001704007988 */ /* 0x000fe60008000013 */
[----:B------:R-:W-:Y:S01]  /*4240*/  MUFU.EX2 R106, R106 ;  /* 0x0000006a006a7308 */ /* 0x000fe20000000800 */
[----:B------:R2:W-:Y:S04]  /*4250*/  STS.U8 [R4+UR19+0x8600], R20 ;  /* 0x0086001404007988 */ /* 0x0005e80008000013 */
[----:B------:R3:W-:Y:S03]  /*4260*/  STS.U8 [R4+UR19+0x8400], R21 ;  /* 0x0084001504007988 */ /* 0x0007e60008000013 */
[----:B------:R-:W2:Y:S01]  /*4270*/  MUFU.EX2 R107, R107 ;  /* 0x0000006b006b7308 */ /* 0x000ea20000000800 */
[----:B-1----:R-:W3:Y:S07]  /*4280*/  LDL.LU R6, [R1+0x11c] ;  /* 0x00011c0001067983 */ /* 0x002eee0000300800 */
[----:B------:R-:W-:Y:S08]  /*4290*/  MUFU.EX2 R110, R110 ;  /* 0x0000006e006e7308 */ /* 0x000ff00000000800 */
[----:B------:R-:W1:Y:S08]  /*42a0*/  MUFU.EX2 R114, R114 ;  /* 0x0000007200727308 */ /* 0x000e700000000800 */
[----:B------:R-:W-:Y:S08]  /*42b0*/  MUFU.EX2 R115, R115 ;  /* 0x0000007300737308 */ /* 0x000ff00000000800 */
[----:B------:R-:W1:Y:S08]  /*42c0*/  MUFU.EX2 R118, R118 ;  /* 0x0000007600767308 */ /* 0x000e700000000800 */
[----:B------:R0:W-:Y:S08]  /*42d0*/  MUFU.EX2 R113, R89 ;  /* 0x0000005900717308 */ /* 0x0001f00000000800 */
[----:B------:R4:W1:Y:S01]  /*42e0*/  MUFU.EX2 R116, R91 ;  /* 0x0000005b00747308 */ /* 0x0008620000000800 */
[----:B0-----:R-:W-:-:S02]  /*42f0*/  SEL R89, R88, R90, !P0 ;  /* 0x0000005a58597207 */ /* 0x001fc40004000000 */
[----:B------:R-:W-:Y:S02]  /*4300*/  SEL R88, R90, R88, !P0 ;  /* 0x000000585a587207 */ /* 0x000fe40004000000 */
[----:B------:R-:W-:-:S03]  /*4310*/  F2FP.SATFINITE.E4M3.F32.PACK_AB_MERGE_C R90, R99, R98, RZ ;  /* 0x00000062635a723e */ /* 0x000fc600048070ff */
[----:B------:R0:W-:Y:S01]  /*4320*/  MUFU.EX2 R117, R92 ;  /* 0x0000005c00757308 */ /* 0x0001e20000000800 */
[----:B----4-:R-:W-:Y:S02]  /*4330*/  F2FP.SATFINITE.E4M3.F32.PACK_AB_MERGE_C R91, R11, R8, RZ ;  /* 0x000000080b5b723e */ /* 0x010fe400048070ff */
[----:B------:R-:W-:-:S05]  /*4340*/  F2FP.SATFINITE.E4M3.F32.PACK_AB_MERGE_C R90, R104, R101, R90 ;  /* 0x00000065685a723e */ /* 0x000fca000480705a */
[----:B------:R2:W4:Y:S01]  /*4350*/  MUFU.EX2 R125, R93 ;  /* 0x0000005d007d7308 */ /* 0x0005220000000800 */
[----:B------:R-:W-:-:S04]  /*4360*/  F2FP.SATFINITE.E4M3.F32.PACK_AB_MERGE_C R91, R100, R97, R91 ;  /* 0x00000061645b723e */ /* 0x000fc8000480705b */
[----:B0-----:R-:W-:Y:S02]  /*4370*/  SEL R92, R91, R90, !P0 ;  /* 0x0000005a5b5c7207 */ /* 0x001fe40004000000 */
[----:B------:R-:W-:Y:S02]  /*4380*/  SEL R90, R90, R91, !P0 ;  /* 0x0000005b5a5a7207 */ /* 0x000fe40004000000 */
[----:B-----5:R-:W-:Y:S02]  /*4390*/  F2FP.SATFINITE.E4M3.F32.PACK_AB_MERGE_C R91, R103, R102, RZ ;  /* 0x00000066675b723e */ /* 0x020fe400048070ff */
[----:B--2---:R-:W-:Y:S02]  /*43a0*/  F2FP.SATFINITE.E4M3.F32.PACK_AB_MERGE_C R93, R107, R106, RZ ;  /* 0x0000006a6b5d723e */ /* 0x004fe400048070ff */
[----:B-1----:R-:W-:Y:S02]  /*43b0*/  F2FP.SATFINITE.E4M3.F32.PACK_AB_MERGE_C R20, R114, R110, RZ ;  /* 0x0000006e7214723e */ /* 0x002fe400048070ff */
[----:B------:R-:W-:-:S02]  /*43c0*/  F2FP.SATFINITE.E4M3.F32.PACK_AB_MERGE_C R23, R118, R115, RZ ;  /* 0x000000737617723e */ /* 0x000fc400048070ff */
[----:B------:R-:W-:Y:S02]  /*43d0*/  F2FP.SATFINITE.E4M3.F32.PACK_AB_MERGE_C R91, R108, R105, R91 ;  /* 0x000000696c5b723e */ /* 0x000fe4000480705b */
[----:B------:R-:W-:Y:S02]  /*43e0*/  F2FP.SATFINITE.E4M3.F32.PACK_AB_MERGE_C R93, R112, R109, R93 ;  /* 0x0000006d705d723e */ /* 0x000fe4000480705d */
[----:B------:R-:W-:Y:S02]  /*43f0*/  F2FP.SATFINITE.E4M3.F32.PACK_AB_MERGE_C R20, R116, R113, R20 ;  /* 0x000000717414723e */ /* 0x000fe40004807014 */
[----:B----4-:R-:W-:Y:S02]  /*4400*/  F2FP.SATFINITE.E4M3.F32.PACK_AB_MERGE_C R23, R125, R117, R23 ;  /* 0x000000757d17723e */ /* 0x010fe40004807017 */
[----:B---3--:R-:W-:Y:S02]  /*4410*/  SEL R21, R91, R93, !P0 ;  /* 0x0000005d5b157207 */ /* 0x008fe40004000000 */
[----:B------:R-:W-:-:S02]  /*4420*/  SEL R91, R93, R91, !P0 ;  /* 0x0000005b5d5b7207 */ /* 0x000fc40004000000 */
[----:B------:R-:W-:Y:S02]  /*4430*/  SEL R93, R20, R23, !P0 ;  /* 0x00000017145d7207 */ /* 0x000fe40004000000 */
[----:B------:R-:W-:Y:S02]  /*4440*/  SEL R20, R23, R20, !P0 ;  /* 0x0000001417147207 */ /* 0x000fe40004000000 */
[----:B------:R-:W-:Y:S01]  /*4450*/  LOP3.LUT R23, R0, 0x1, RZ, 0x3c, !PT ;  /* 0x0000000100177812 */ /* 0x000fe200078e3cff */
[----:B------:R0:W-:Y:S04]  /*4460*/  STS.U8 [R4+UR19+0x8000], R5 ;  /* 0x0080000504007988 */ /* 0x0001e80008000013 */
[----:B------:R1:W-:Y:S04]  /*4470*/  STS.U8 [R4+UR19+0x8800], R18 ;  /* 0x0088001204007988 */ /* 0x0003e80008000013 */
[----:B------:R-:W-:Y:S04]  /*4480*/  STS.U8 [R4+UR19+0x8a00], R10 ;  /* 0x008a000a04007988 */ /* 0x000fe80008000013 */
[----:B0-----:R-:W2:Y:S04]  /*4490*/  LDL.LU R5, [R1+0x118] ;  /* 0x0001180001057983 */ /* 0x001ea80000300800 */
[----:B------:R-:W-:Y:S04]  /*44a0*/  STS.U8 [R4+UR19+0x8c00], R12 ;  /* 0x008c000c04007988 */ /* 0x000fe80008000013 */
[----:B------:R-:W-:Y:S04]  /*44b0*/  STS.U8 [R4+UR19+0x8e00], R13 ;  /* 0x008e000d04007988 */ /* 0x000fe80008000013 */
[----:B------:R-:W-:Y:S04]  /*44c0*/  SHFL.IDX PT, R10, R88, R23, 0x1f ;  /* 0x00001f17580a7589 */ /* 0x000fe800000e0000 */
[----:B------:R-:W-:Y:S04]  /*44d0*/  SHFL.IDX PT, R12, R90, R23, 0x1f ;  /* 0x00001f175a0c7589 */ /* 0x000fe800000e0000 */
[----:B------:R-:W-:Y:S04]  /*44e0*/  SHFL.IDX PT, R13, R91, R23, 0x1f ;  /* 0x00001f175b0d7589 */ /* 0x000fe800000e0000 */
[----:B------:R0:W-:Y:S04]  /*44f0*/  SHFL.IDX PT, R20, R20, R23, 0x1f ;  /* 0x00001f1714147589 */ /* 0x0001e800000e0000 */
[----:B-1----:R-:W3:Y:S04]  /*4500*/  LDL.LU R18, [R1] ;  /* 0x0000000001127983 */ /* 0x002ee80000300800 */
[----:B0-----:R-:W3:Y:S04]  /*4510*/  LDL.LU R23, [R1+0x4] ;  /* 0x0000040001177983 */ /* 0x001ee80000300800 */
[----:B------:R-:W0:Y:S04]  /*4520*/  SHFL.IDX PT, R89, R89, R0, 0x1f ;  /* 0x00001f0059597589 */ /* 0x000e2800000e0000 */
[----:B------:R-:W-:Y:S04]  /*4530*/  STS.U8 [R4+UR19+0x9000], R19 ;  /* 0x0090001304007988 */ /* 0x000fe80008000013 */
[----:B------:R1:W-:Y:S04]  /*4540*/  STS.U8 [R4+UR19+0x9200], R16 ;  /* 0x0092001004007988 */ /* 0x0003e80008000013 */
[----:B------:R-:W-:Y:S04]  /*4550*/  STS.U8 [R4+UR19+0x9400], R17 ;  /* 0x0094001104007988 */ /* 0x000fe80008000013 */
[----:B------:R-:W-:Y:S04]  /*4560*/  STS.U8 [R4+UR19+0x9600], R22 ;  /* 0x0096001604007988 */ /* 0x000fe80008000013 */
[----:B------:R-:W-:Y:S04]  /*4570*/  STS.U8 [R4+UR19+0x9800], R120 ;  /* 0x0098007804007988 */ /* 0x000fe80008000013 */
[----:B------:R-:W-:Y:S04]  /*4580*/  STS.U8 [R4+UR19+0x9a00], R121 ;  /* 0x009a007904007988 */ /* 0x000fe80008000013 */
[----:B------:R-:W-:Y:S04]  /*4590*/  STS.U8 [R4+UR19+0x9c00], R122 ;  /* 0x009c007a04007988 */ /* 0x000fe80008000013 */
[----:B------:R-:W-:Y:S01]  /*45a0*/  STS.U8 [R4+UR19+0x9e00], R15 ;  /* 0x009e000f04007988 */ /* 0x000fe20008000013 */
[----:B------:R-:W-:-:S01]  /*45b0*/  FADD R2, -R14, R2 ;  /* 0x000000020e027221 */ /* 0x000fc20000000100 */
[----:B------:R-:W-:Y:S01]  /*45c0*/  FADD R9, -R111, R9 ;  /* 0x000000096f097221 */ /* 0x000fe20000000100 */
[----:B------:R-:W-:Y:S01]  /*45d0*/  UMOV UR22, UR4 ;  /* 0x0000000400167c82 */ /* 0x000fe20008000000 */
[----:B------:R4:W-:Y:S06]  /*45e0*/  MEMBAR.ALL.CTA ;  /* 0x0000000000007992 */ /* 0x0009ec0000008000 */
[----:B----4-:R-:W4:Y:S01]  /*45f0*/  FENCE.VIEW.ASYNC.S ;  /* 0x00000000000073c6 */ /* 0x010f220000000000 */
[----:B------:R-:W-:Y:S01]  /*4600*/  FMUL R2, R2, 1.4426950216293334961 ;  /* 0x3fb8aa3b02027820 */ /* 0x000fe20000400000 */
[----:B------:R-:W-:Y:S01]  /*4610*/  FMUL R9, R9, 1.4426950216293334961 ;  /* 0x3fb8aa3b09097820 */ /* 0x000fe20000400000 */
[----:B------:R-:W-:Y:S01]  /*4620*/  UMOV UR23, 0x80000020 ;  /* 0x8000002000177882 */ /* 0x000fe20000000000 */
[----:B----4-:R-:W4:Y:S01]  /*4630*/  SHFL.IDX PT, R92, R92, R0, 0x1f ;  /* 0x00001f005c5c7589 */ /* 0x010f2200000e0000 */
[----:B------:R-:W-:-:S01]  /*4640*/  FADD R119, R119, R123 ;  /* 0x0000007b77777221 */ /* 0x000fc20000000000 */
[----:B-1----:R-:W1:Y:S02]  /*4650*/  LDC R16, c[0x0][0x280] ;  /* 0x0000a000ff107b82 */ /* 0x002e640000000800 */
[----:B------:R-:W5:Y:S04]  /*4660*/  SHFL.IDX PT, R95, R93, R0, 0x1f ;  /* 0x00001f005d5f7589 */ /* 0x000f6800000e0000 */
[----:B------:R-:W5:Y:S01]  /*4670*/  SHFL.IDX PT, R21, R21, R0, 0x1f ;  /* 0x00001f0015157589 */ /* 0x000f6200000e0000 */
[----:B------:R-:W4:Y:S08]  /*4680*/  MUFU.EX2 R2, R2 ;  /* 0x0000000200027308 */ /* 0x000f300000000800 */
[----:B------:R-:W5:Y:S01]  /*4690*/  MUFU.EX2 R9, R9 ;  /* 0x0000000900097308 */ /* 0x000f620000000800 */
[--C-:B0-----:R-:W-:Y:S01]  /*46a0*/  PRMT R88, R89, R6, R10.reuse ;  /* 0x0000000659587216 */ /* 0x101fe2000000000a */
[-C--:B----4-:R-:W-:Y:S01]  /*46b0*/  FMUL R26, R26, R2.reuse ;  /* 0x000000021a1a7220 */ /* 0x090fe20000400000 */
[----:B------:R-:W-:Y:S01]  /*46c0*/  FMUL R27, R27, R2 ;  /* 0x000000021b1b7220 */ /* 0x000fe20000400000 */
[----:B--2---:R-:W-:Y:S01]  /*46d0*/  PRMT R89, R89, R5, R10 ;  /* 0x0000000559597216 */ /* 0x004fe2000000000a */
[----:B---3--:R-:W-:-:S04]  /*46e0*/  FADD R10, R23, R18 ;  /* 0x00000012170a7221 */ /* 0x008fc80000000000 */
[----:B------:R-:W-:Y:S02]  /*46f0*/  FADD R10, R3, R10 ;  /* 0x0000000a030a7221 */ /* 0x000fe40000000000 */
[----:B------:R-:W2:Y:S02]  /*4700*/  LDL.LU R3, [R1+0x114] ;  /* 0x0001140001037983 */ /* 0x000ea40000300800 */
[----:B------:R-:W-:-:S02]  /*4710*/  FADD R10, R7, R10 ;  /* 0x0000000a070a7221 */ /* 0x000fc40000000000 */
[----:B------:R-:W3:Y:S02]  /*4720*/  LDL.LU R7, [R1+0x110] ;  /* 0x0001100001077983 */ /* 0x000ee40000300800 */
[----:B------:R-:W-:-:S02]  /*4730*/  FADD R10, R8, R10 ;  /* 0x0000000a080a7221 */ /* 0x000fc40000000000 */
[----:B------:R-:W4:Y:S02]  /*4740*/  LDL.LU R8, [R1+0x10c] ;  /* 0x00010c0001087983 */ /* 0x000f240000300800 */
[----:B------:R-:W-:-:S02]  /*4750*/  FADD R10, R11, R10 ;  /* 0x0000000a0b0a7221 */ /* 0x000fc40000000000 */
[----:B------:R-:W2:Y:S01]  /*4760*/  LDL.LU R11, [R1+0x108] ;  /* 0x00010800010b7983 */ /* 0x000ea20000300800 */
[-C--:B------:R-:W-:Y:S01]  /*4770*/  FMUL R30, R30, R2.reuse ;  /* 0x000000021e1e7220 */ /* 0x080fe20000400000 */
        /* <DEDUP_REMOVED lines=28> */
[-C--:B-----5:R-:W-:Y:S01]  /*4940*/  FMUL R24, R24, R9.reuse ;  /* 0x0000000918187220 */ /* 0x0a0fe20000400000 */
        /* <DEDUP_REMOVED lines=30> */
[----:B------:R-:W-:Y:S01]  /*4b30*/  FMUL R85, R85, R9 ;  /* 0x0000000955557220 */ /* 0x000fe20000400000 */
[----:B------:R-:W-:Y:S01]  /*4b40*/  FMUL R87, R87, R2 ;  /* 0x0000000257577220 */ /* 0x000fe20000400000 */
[----:B------:R-:W-:-:S02]  /*4b50*/  PRMT R90, R92, R6, R12 ;  /* 0x000000065c5a7216 */ /* 0x000fc4000000000c */
[-C--:B------:R-:W-:Y:S02]  /*4b60*/  PRMT R91, R92, R5.reuse, R12 ;  /* 0x000000055c5b7216 */ /* 0x080fe4000000000c */
[-CC-:B------:R-:W-:Y:S02]  /*4b70*/  PRMT R94, R95, R6.reuse, R20.reuse ;  /* 0x000000065f5e7216 */ /* 0x180fe40000000014 */
[C-C-:B------:R-:W-:Y:S02]  /*4b80*/  PRMT R92, R21.reuse, R6, R13.reuse ;  /* 0x00000006155c7216 */ /* 0x140fe4000000000d */
[-C--:B------:R-:W-:Y:S02]  /*4b90*/  PRMT R93, R21, R5.reuse, R13 ;  /* 0x00000005155d7216 */ /* 0x080fe4000000000d */
[----:B------:R-:W-:Y:S01]  /*4ba0*/  PRMT R95, R95, R5, R20 ;  /* 0x000000055f5f7216 */ /* 0x000fe20000000014 */
[----:B------:R-:W-:Y:S06]  /*4bb0*/  BAR.SYNC.DEFER_BLOCKING 0x0 ;  /* 0x0000000000007b1d */ /* 0x000fec0000010000 */
[----:B------:R-:W-:-:S06]  /*4bc0*/  WARPGROUP.ARRIVE ;  /* 0x00000000000079c5 */ /* 0x000fcc0000000000 */
[----:B------:R-:W-:Y:S01]  /*4bd0*/  QGMMA.64x128x32.F32.E4M3.E4M3 R24, R88, gdesc[UR20], R24 ;  /* 0x01e0001458187df3 */ /* 0x000fe20008700818 */
[----:B------:R-:W-:-:S04]  /*4be0*/  FADD R119, R124, R119 ;  /* 0x000000777c777221 */ /* 0x000fc80000000000 */
[----:B------:R-:W-:-:S04]  /*4bf0*/  FADD R119, R96, R119 ;  /* 0x0000007760777221 */ /* 0x000fc80000000000 */
[----:B------:R-:W-:-:S04]  /*4c00*/  FADD R119, R97, R119 ;  /* 0x0000007761777221 */ /* 0x000fc80000000000 */
[----:B------:R-:W-:Y:S01]  /*4c10*/  FADD R119, R100, R119 ;  /* 0x0000007764777221 */ /* 0x000fe20000000000 */
[----:B------:R-:W-:-:S03]  /*4c20*/  FADD R10, R98, R10 ;  /* 0x0000000a620a7221 */ /* 0x000fc60000000000 */
        /* <DEDUP_REMOVED lines=18> */
[----:B------:R-:W-:Y:S02]  /*4d50*/  FADD R119, R125, R119 ;  /* 0x000000777d777221 */ /* 0x000fe40000000000 */
[----:B------:R-:W0:Y:S01]  /*4d60*/  SHFL.BFLY PT, R12, R10, 0x2, 0x1f ;  /* 0x0c401f000a0c7f89 */ /* 0x000e2200000e0000 */
[----:B------:R-:W-:Y:S03]  /*4d70*/  QGMMA.64x128x32.F32.E4M3.E4M3 R24, R92, gdesc[UR24], R24, gsb0 ;  /* 0x01e000185c187df3 */ /* 0x000fe60008000818 */
[----:B------:R-:W5:Y:S01]  /*4d80*/  SHFL.BFLY PT, R13, R119, 0x2, 0x1f ;  /* 0x0c401f00770d7f89 */ /* 0x000f6200000e0000 */
[----:B0-----:R-:W-:-:S05]  /*4d90*/  FADD R12, R10, R12 ;  /* 0x0000000c0a0c7221 */ /* 0x001fca0000000000 */
[----:B------:R-:W0:Y:S01]  /*4da0*/  SHFL.BFLY PT, R15, R12, 0x1, 0x1f ;  /* 0x0c201f000c0f7f89 */ /* 0x000e2200000e0000 */
[----:B------:R-:W-:Y:S01]  /*4db0*/  UIADD3 UR7, UR7, 0x40, URZ ;  /* 0x0000004007077890 */ /* 0x000fe2000fffe03f */
[----:B-----5:R-:W-:-:S05]  /*4dc0*/  FADD R13, R119, R13 ;  /* 0x0000000d770d7221 */ /* 0x020fca0000000000 */
[----:B------:R-:W5:Y:S01]  /*4dd0*/  SHFL.BFLY PT, R10, R13, 0x1, 0x1f ;  /* 0x0c201f000d0a7f89 */ /* 0x000f6200000e0000 */
[----:B-1----:R-:W-:Y:S01]  /*4de0*/  ISETP.LE.AND P1, PT, R16, UR7, PT ;  /* 0x0000000710007c0c */ /* 0x002fe2000bf23270 */
[----:B0-----:R-:W-:Y:S01]  /*4df0*/  FADD R15, R12, R15 ;  /* 0x0000000f0c0f7221 */ /* 0x001fe20000000000 */
[----:B------:R-:W-:Y:S01]  /*4e00*/  ULEA UR6, UR17, UR6, 0x6 ;  /* 0x0000000611067291 */ /* 0x000fe2000f8e303f */
[----:B------:R-:W-:Y:S02]  /*4e10*/  IMAD.MOV.U32 R12, RZ, RZ, R111 ;  /* 0x000000ffff0c7224 */ /* 0x000fe400078e006f */
[----:B-----5:R-:W-:-:S04]  /*4e20*/  FADD R10, R13, R10 ;  /* 0x0000000a0d0a7221 */ /* 0x020fc80000000000 */
[----:B---3--:R-:W-:Y:S01]  /*4e30*/  FFMA R7, R9, R7, R10 ;  /* 0x0000000709077223 */ /* 0x008fe2000000000a */
[----:B------:R-:W-:Y:S02]  /*4e40*/  IMAD.MOV.U32 R10, RZ, RZ, R14 ;  /* 0x000000ffff0a7224 */ /* 0x000fe400078e000e */
[----:B------:R-:W-:Y:S02]  /*4e50*/  IMAD.MOV.U32 R9, RZ, RZ, R111 ;  /* 0x000000ffff097224 */ /* 0x000fe400078e006f */
[----:B----4-:R-:W-:-:S01]  /*4e60*/  FFMA R8, R2, R8, R15 ;  /* 0x0000000802087223 */ /* 0x010fc2000000000f */
[----:B------:R-:W-:Y:S02]  /*4e70*/  IMAD.MOV.U32 R2, RZ, RZ, R14 ;  /* 0x000000ffff027224 */ /* 0x000fe400078e000e */
[----:B--2---:R-:W-:Y:S01]  /*4e80*/  IMAD R3, R11, 0x40, R3 ;  /* 0x000000400b037824 */ /* 0x004fe200078e0203 */
[----:B------:R-:W-:Y:S02]  /*4e90*/  WARPGROUP.DEPBAR.LE gsb0, 0x0 ;  /* 0x00008000000079c5 */ /* 0x000fe40000010000 */
[----:B------:R-:W-:Y:S05]  /*4ea0*/  @!P1 BRA `(.L_x_1) ;  /* 0xffffffdc000c9947 */ /* 0x000fea000383ffff */
.L_x_0:
[----:B------:R-:W0:Y:S01]  /*4eb0*/  S2R R124, SR_TID.X ;  /* 0x00000000007c7919 */ /* 0x000e220000002100 */
[----:B------:R-:W-:Y:S01]  /*4ec0*/  FSETP.GT.AND P0, PT, |R8|, 8.50705917302346158658e+37, PT ;  /* 0x7e8000000800780b */ /* 0x000fe20003f04200 */
[----:B------:R-:W-:Y:S01]  /*4ed0*/  FMUL R6, R83, 0.25 ;  /* 0x3e80000053067820 */ /* 0x000fe20000400000 */
[----:B------:R-:W-:Y:S01]  /*4ee0*/  FMUL R9, R82, 0.25 ;  /* 0x3e80000052097820 */ /* 0x000fe20000400000 */
[----:B------:R-:W-:Y:S01]  /*4ef0*/  FSETP.GT.AND P1, PT, |R7|, 8.50705917302346158658e+37, PT ;  /* 0x7e8000000700780b */ /* 0x000fe20003f24200 */
[----:B------:R-:W-:Y:S01]  /*4f00*/  FMUL R18, R25, 0.25 ;  /* 0x3e80000019127820 */ /* 0x000fe20000400000 */
[----:B------:R-:W-:Y:S01]  /*4f10*/  FSETP.GEU.AND P2, PT, R7, 1.175494350822287508e-38, PT ;  /* 0x008000000700780b */ /* 0x000fe20003f4e000 */
[----:B------:R-:W-:Y:S01]  /*4f20*/  FMUL R15, R24, 0.25 ;  /* 0x3e800000180f7820 */ /* 0x000fe20000400000 */
[----:B------:R-:W-:Y:S01]  /*4f30*/  FSEL R83, R6, R83, P0 ;  /* 0x0000005306537208 */ /* 0x000fe20000000000 */
[----:B------:R-:W-:Y:S01]  /*4f40*/  FMUL R6, R75, 0.25 ;  /* 0x3e8000004b067820 */ /* 0x000fe20000400000 */
[----:B------:R-:W-:Y:S01]  /*4f50*/  FSEL R82, R9, R82, P0 ;  /* 0x0000005209527208 */ /* 0x000fe20000000000 */
[----:B------:R-:W-:Y:S01]  /*4f60*/  FMUL R9, R74, 0.25 ;  /* 0x3e8000004a097820 */ /* 0x000fe20000400000 */
[----:B------:R-:W-:Y:S01]  /*4f70*/  FSEL R13, RZ, -23, P2 ;  /* 0xc1b80000ff0d7808 */ /* 0x000fe20001000000 */
[----:B------:R-:W-:Y:S01]  /*4f80*/  BAR.SYNC.DEFER_BLOCKING 0x0 ;  /* 0x0000000000007b1d */ /* 0x000fe20000010000 */
[----:B------:R-:W-:Y:S01]  /*4f90*/  FSEL R75, R6, R75, P0 ;  /* 0x0000004b064b7208 */ /* 0x000fe20000000000 */
[----:B------:R-:W-:Y:S01]  /*4fa0*/  FMUL R6, R63, 0.25 ;  /* 0x3e8000003f067820 */ /* 0x000fe20000400000 */
[----:B------:R-:W-:Y:S01]  /*4fb0*/  FSEL R74, R9, R74, P0 ;  /* 0x0000004a094a7208 */ /* 0x000fe20000000000 */
[----:B------:R-:W-:Y:S01]  /*4fc0*/  FMUL R9, R66, 0.25 ;  /* 0x3e80000042097820 */ /* 0x000fe20000400000 */
[----:B------:R-:W-:Y:S01]  /*4fd0*/  FSETP.GEU.AND P4, PT, |R8|, 1.175494350822287508e-38, PT ;  /* 0x008000000800780b */ /* 0x000fe20003f8e200 */
[----:B------:R-:W-:Y:S01]  /*4fe0*/  ULDC.64 UR4, c[0x0][0x270] ;  /* 0x00009c0000047ab9 */ /* 0x000fe20000000a00 */
[----:B------:R-:W-:Y:S01]  /*4ff0*/  FSEL R63, R6, R63, P0 ;  /* 0x0000003f063f7208 */ /* 0x000fe20000000000 */
[----:B------:R-:W-:Y:S01]  /*5000*/  FMUL R6, R55, 0.25 ;  /* 0x3e80000037067820 */ /* 0x000fe20000400000 */
[----:B------:R-:W-:Y:S01]  /*5010*/  FSEL R66, R9, R66, P0 ;  /* 0x0000004209427208 */ /* 0x000fe20000000000 */
[----:B------:R-:W-:Y:S01]  /*5020*/  FMUL R9, R54, 0.25 ;  /* 0x3e80000036097820 */ /* 0x000fe20000400000 */
[----:B------:R-:W-:Y:S01]  /*5030*/  FSETP.GEU.AND P3, PT, R8, 1.175494350822287508e-38, PT ;  /* 0x008000000800780b */ /* 0x000fe20003f6e000 */
[----:B------:R-:W1:Y:S01]  /*5040*/  S2R R120, SR_CTAID.X ;  /* 0x0000000000787919 */ /* 0x000e620000002500 */
[----:B------:R-:W-:Y:S01]  /*5050*/  FSEL R55, R6, R55, P0 ;  /* 0x0000003706377208 */ /* 0x000fe20000000000 */
[----:B------:R-:W-:Y:S01]  /*5060*/  FMUL R6, R43, 0.25 ;  /* 0x3e8000002b067820 */ /* 0x000fe20000400000 */
[----:B------:R-:W-:Y:S01]  /*5070*/  FSEL R54, R9, R54, P0 ;  /* 0x0000003609367208 */ /* 0x000fe20000000000 */
[----:B------:R-:W-:Y:S01]  /*5080*/  FMUL R9, R46, 0.25 ;  /* 0x3e8000002e097820 */ /* 0x000fe20000400000 */
[----:B------:R-:W-:Y:S01]  /*5090*/  FSEL R25, R18, R25, P1 ;  /* 0x0000001912197208 */ /* 0x000fe20000800000 */
[----:B------:R-:W-:Y:S01]  /*50a0*/  @!P4 FMUL R66, R66, 16777216 ;  /* 0x4b8000004242c820 */ /* 0x000fe20000400000 */
[C---:B0-----:R-:W-:Y:S01]  /*50b0*/  IMAD.SHL.U32 R4, R124.reuse, 0x4, RZ ;  /* 0x000000047c047824 */ /* 0x041fe200078e00ff */
[C---:B------:R-:W-:Y:S01]  /*50c0*/  LOP3.LUT R3, R124.reuse, 0x7, RZ, 0xc0, !PT ;  /* 0x000000077c037812 */ /* 0x040fe200078ec0ff */
[C---:B------:R-:W-:Y:S01]  /*50d0*/  IMAD.SHL.U32 R2, R124.reuse, 0x8, RZ ;  /* 0x000000087c027824 */ /* 0x040fe200078e00ff */
[----:B------:R-:W-:Y:S01]  /*50e0*/  LOP3.LUT R0, R124, 0x8, RZ, 0xc0, !PT ;  /* 0x000000087c007812 */ /* 0x000fe200078ec0ff */
[----:B------:R-:W-:Y:S01]  /*50f0*/  @!P4 FMUL R63, R63, 16777216 ;  /* 0x4b8000003f3fc820 */ /* 0x000fe20000400000 */
[----:B------:R-:W-:Y:S01]  /*5100*/  LOP3.LUT R11, R4, 0x3c0, RZ, 0xc0, !PT ;  /* 0x000003c0040b7812 */ /* 0x000fe200078ec0ff */
[----:B------:R-:W-:Y:S01]  /*5110*/  FMUL R4, R87, 0.25 ;  /* 0x3e80000057047820 */ /* 0x000fe20000400000 */
[----:B------:R-:W-:Y:S01]  /*5120*/  IMAD.SHL.U32 R5, R3, 0x10, RZ ;  /* 0x0000001003057824 */ /* 0x000fe200078e00ff */
[----:B------:R-:W-:Y:S01]  /*5130*/  LOP3.LUT R2, R2, 0xf80, RZ, 0xc0, !PT ;  /* 0x00000f8002027812 */ /* 0x000fe200078ec0ff */
[----:B------:R-:W-:Y:S01]  /*5140*/  @!P4 FMUL R83, R83, 16777216 ;  /* 0x4b8000005353c820 */ /* 0x000fe20000400000 */
[----:B------:R-:W-:Y:S01]  /*5150*/  LEA R3, R0, UR19, 0x9 ;  /* 0x0000001300037c11 */ /* 0x000fe2000f8e48ff */
[----:B------:R-:W-:Y:S01]  /*5160*/  @!P4 FMUL R82, R82, 16777216 ;  /* 0x4b8000005252c820 */ /* 0x000fe20000400000 */
[----:B------:R-:W-:Y:S01]  /*5170*/  FSEL R87, R4, R87, P0 ;  /* 0x0000005704577208 */ /* 0x000fe20000000000 */
[----:B------:R-:W-:Y:S01]  /*5180*/  FMUL R4, R79, 0.25 ;  /* 0x3e8000004f047820 */ /* 0x000fe20000400000 */
[----:B------:R-:W-:Y:S01]  /*5190*/  IADD3 R2, R5, R3, R2 ;  /* 0x0000000305027210 */ /* 0x000fe20007ffe002 */
[----:B------:R-:W-:Y:S01]  /*51a0*/  FMUL R5, R86, 0.25 ;  /* 0x3e80000056057820 */ /* 0x000fe20000400000 */
[----:B------:R-:W-:Y:S01]  /*51b0*/  FSEL R46, R9, R46, P0 ;  /* 0x0000002e092e7208 */ /* 0x000fe20000000000 */
        /* <DEDUP_REMOVED lines=11> */
[----:B------:R-:W-:Y:S01]  /*5270*/  LOP3.LUT R14, R124, 0x7, RZ, 0xc0, !PT ;  /* 0x000000077c0e7812 */ /* 0x000fe200078ec0ff */
[----:B------:R-:W-:Y:S01]  /*5280*/  @!P4 FMUL R46, R46, 16777216 ;  /* 0x4b8000002e2ec820 */ /* 0x000fe20000400000 */
        /* <DEDUP_REMOVED lines=16> */
[----:B------:R-:W-:Y:S01]  /*5390*/  LEA R14, R14, UR19, 0x3 ;  /* 0x000000130e0e7c11 */ /* 0x000fe2000f8e18ff */
[----:B------:R-:W-:Y:S01]  /*53a0*/  @!P4 FMUL R35, R35, 16777216 ;  /* 0x4b8000002323c820 */ /* 0x000fe20000400000 */
[----:B------:R-:W-:Y:S01]  /*53b0*/  FSEL R85, R4, R85, P1 ;  /* 0x0000005504557208 */ /* 0x000fe20000800000 */
[----:B------:R-:W-:Y:S01]  /*53c0*/  FMUL R4, R81, 0.25 ;  /* 0x3e80000051047820 */ /* 0x000fe20000400000 */
[----:B------:R-:W-:Y:S01]  /*53d0*/  FSEL R38, R5, R38, P0 ;  /* 0x0000002605267208 */ /* 0x000fe20000000000 */
[----:B------:R-:W-:Y:S01]  /*53e0*/  FMUL R5, R84, 0.25 ;  /* 0x3e80000054057820 */ /* 0x000fe20000400000 */
[----:B------:R-:W-:Y:S01]  /*53f0*/  IMAD.IADD R3, R11, 0x1, R14 ;  /* 0x000000010b037824 */ /* 0x000fe200078e020e */
        /* <DEDUP_REMOVED lines=12> */
[----:B------:R-:W-:Y:S01]  /*54c0*/  FMUL R6, R77, 0.25 ;  /* 0x3e8000004d067820 */ /* 0x000fe20000400000 */
        /* <DEDUP_REMOVED lines=14> */
[----:B------:R-:W-:Y:S01]  /*55b0*/  FMUL R4, R7, 8388608 ;  /* 0x4b00000007047820 */ /* 0x000fe20000400000 */
[----:B------:R-:W-:Y:S01]  /*55c0*/  FSEL R77, R6, R77, P1 ;  /* 0x0000004d064d7208 */ /* 0x000fe20000800000 */
[----:B------:R-:W-:Y:S01]  /*55d0*/  FMUL R6, R65, 0.25 ;  /* 0x3e80000041067820 */ /* 0x000fe20000400000 */
[----:B------:R-:W-:Y:S01]  /*55e0*/  FSEL R76, R9, R76, P1 ;  /* 0x0000004c094c7208 */ /* 0x000fe20000800000 */
[----:B------:R-:W-:Y:S01]  /*55f0*/  FMUL R9, R68, 0.25 ;  /* 0x3e80000044097820 */ /* 0x000fe20000400000 */
[----:B------:R-:W-:Y:S01]  /*5600*/  FSEL R52, R5, R52, P1 ;  /* 0x0000003405347208 */ /* 0x000fe20000800000 */
[----:B------:R-:W-:Y:S01]  /*5610*/  FMUL R5, R40, 0.25 ;  /* 0x3e80000028057820 */ /* 0x000fe20000400000 */
[----:B------:R-:W-:Y:S01]  /*5620*/  FSEL R4, R4, R7, !P2 ;  /* 0x0000000704047208 */ /* 0x000fe20005000000 */
[----:B------:R-:W-:Y:S01]  /*5630*/  @!P4 FMUL R34, R34, 16777216 ;  /* 0x4b8000002222c820 */ /* 0x000fe20000400000 */
[C---:B------:R-:W-:Y:S01]  /*5640*/  FSETP.GEU.AND P2, PT, |R7|.reuse, 1.175494350822287508e-38, PT ;  /* 0x008000000700780b */ /* 0x040fe20003f4e200 */
[----:B------:R-:W-:Y:S01]  /*5650*/  @P1 FMUL R7, R7, 0.25 ;  /* 0x3e80000007071820 */ /* 0x000fe20000400000 */
        /* <DEDUP_REMOVED lines=18> */
[----:B------:R-:W-:Y:S01]  /*5780*/  FSEL R5, R5, R8, !P3 ;  /* 0x0000000805057208 */ /* 0x000fe20005800000 */
[----:B------:R-:W-:Y:S01]  /*5790*/  @P0 FMUL R8, R8, 0.25 ;  /* 0x3e80000008080820 */ /* 0x000fe20000400000 */
[----:B------:R-:W-:Y:S01]  /*57a0*/  @!P2 FMUL R7, R7, 16777216 ;  /* 0x4b8000000707a820 */ /* 0x000fe20000400000 */
[----:B------:R-:W-:Y:S01]  /*57b0*/  FSEL R73, R14, R73, P1 ;  /* 0x000000490e497208 */ /* 0x000fe20000800000 */
[----:B------:R-:W-:Y:S01]  /*57c0*/  FMUL R14, R53, 0.25 ;  /* 0x3e800000350e7820 */ /* 0x000fe20000400000 */
[----:B------:R-:W-:Y:S01]  /*57d0*/  @!P4 FMUL R8, R8, 16777216 ;  /* 0x4b8000000808c820 */ /* 0x000fe20000400000 */
[----:B------:R-:W-:Y:S01]  /*57e0*/  FSEL R64, R11, R64, P1 ;  /* 0x000000400b407208 */ /* 0x000fe20000800000 */
[----:B------:R-:W-:Y:S01]  /*57f0*/  FMUL R11, R44, 0.25 ;  /* 0x3e8000002c0b7820 */ /* 0x000fe20000400000 */
[----:B------:R-:W-:Y:S01]  /*5800*/  FSEL R48, R9, R48, P1 ;  /* 0x0000003009307208 */ /* 0x000fe20000800000 */
[----:B------:R-:W-:Y:S01]  /*5810*/  FMUL R9, R36, 0.25 ;  /* 0x3e80000024097820 */ /* 0x000fe20000400000 */
[----:B------:R-:W-:Y:S01]  /*5820*/  FSEL R45, R6, R45, P1 ;  /* 0x0000002d062d7208 */ /* 0x000fe20000800000 */
[----:B------:R-:W-:Y:S01]  /*5830*/  FMUL R6, R37, 0.25 ;  /* 0x3e80000025067820 */ /* 0x000fe20000400000 */
[----:B------:R-:W0:Y:S01]  /*5840*/  MUFU.RCP R7, R7 ;  /* 0x0000000700077308 */ /* 0x000e220000001000 */
[----:B------:R-:W-:Y:S01]  /*5850*/  FSEL R53, R14, R53, P1 ;  /* 0x000000350e357208 */ /* 0x000fe20000800000 */
[----:B------:R-:W-:Y:S01]  /*5860*/  FMUL R14, R33, 0.25 ;  /* 0x3e800000210e7820 */ /* 0x000fe20000400000 */
[----:B------:R-:W-:Y:S01]  /*5870*/  FSEL R44, R11, R44, P1 ;  /* 0x0000002c0b2c7208 */ /* 0x000fe20000800000 */
[----:B------:R-:W-:Y:S01]  /*5880*/  FMUL R11, R28, 0.25 ;  /* 0x3e8000001c0b7820 */ /* 0x000fe20000400000 */
[----:B------:R-:W-:Y:S01]  /*5890*/  FSEL R37, R6, R37, P1 ;  /* 0x0000002506257208 */ /* 0x000fe20000800000 */
[----:B------:R-:W-:Y:S01]  /*58a0*/  FMUL R6, R29, 0.25 ;  /* 0x3e8000001d067820 */ /* 0x000fe20000400000 */
[----:B------:R-:W-:Y:S01]  /*58b0*/  FSEL R36, R9, R36, P1 ;  /* 0x0000002409247208 */ /* 0x000fe20000800000 */
[----:B------:R-:W2:Y:S01]  /*58c0*/  MUFU.RCP R8, R8 ;  /* 0x0000000800087308 */ /* 0x000ea20000001000 */
[----:B------:R-:W-:Y:S01]  /*58d0*/  FMUL R9, R32, 0.25 ;  /* 0x3e80000020097820 */ /* 0x000fe20000400000 */
[----:B------:R-:W-:Y:S01]  /*58e0*/  FSEL R33, R14, R33, P1 ;  /* 0x000000210e217208 */ /* 0x000fe20000800000 */
[----:B------:R-:W-:Y:S01]  /*58f0*/  @!P2 FMUL R25, R25, 16777216 ;  /* 0x4b8000001919a820 */ /* 0x000fe20000400000 */
        /* <DEDUP_REMOVED lines=8> */
[----:B------:R-:W-:Y:S01]  /*5980*/  @!P4 FMUL R30, R30, 16777216 ;  /* 0x4b8000001e1ec820 */ /* 0x000fe20000400000 */
[----:B------:R-:W-:Y:S01]  /*5990*/  @!P2 FMUL R28, R28, 16777216 ;  /* 0x4b8000001c1ca820 */ /* 0x000fe20000400000 */
[----:B------:R-:W-:Y:S01]  /*59a0*/  @!P4 FMUL R27, R27, 16777216 ;  /* 0x4b8000001b1bc820 */ /* 0x000fe20000400000 */
[----:B------:R-:W-:Y:S01]  /*59b0*/  @!P2 FMUL R24, R24, 16777216 ;  /* 0x4b8000001818a820 */ /* 0x000fe20000400000 */
[----:B------:R-:W-:Y:S01]  /*59c0*/  @!P4 FMUL R26, R26, 16777216 ;  /* 0x4b8000001a1ac820 */ /* 0x000fe20000400000 */
[----:B------:R-:W-:-:S02]  /*59d0*/  VIADD R6, R5, 0xc0cafb0d ;  /* 0xc0cafb0d05067836 */ /* 0x000fc40000000000 */
[----:B------:R-:W-:Y:S01]  /*59e0*/  @!P2 FMUL R37, R37, 16777216 ;  /* 0x4b8000002525a820 */ /* 0x000fe20000400000 */
[----:B------:R-:W-:Y:S01]  /*59f0*/  @!P2 FMUL R36, R36, 16777216 ;  /* 0x4b8000002424a820 */ /* 0x000fe20000400000 */
[----:B------:R-:W-:Y:S01]  /*5a00*/  @!P4 FMUL R59, R59, 16777216 ;  /* 0x4b8000003b3bc820 */ /* 0x000fe20000400000 */
[----:B------:R-:W-:Y:S01]  /*5a10*/  @!P4 FMUL R58, R58, 16777216 ;  /* 0x4b8000003a3ac820 */ /* 0x000fe20000400000 */
[----:B------:R-:W-:Y:S01]  /*5a20*/  @!P2 FMUL R53, R53, 16777216 ;  /* 0x4b8000003535a820 */ /* 0x000fe20000400000 */
[----:B------:R-:W-:Y:S01]  /*5a30*/  @!P2 FMUL R52, R52, 16777216 ;  /* 0x4b8000003434a820 */ /* 0x000fe20000400000 */
[C---:B0-----:R-:W-:Y:S01]  /*5a40*/  FMUL R25, R7.reuse, R25 ;  /* 0x0000001907197220 */ /* 0x041fe20000400000 */
[C---:B------:R-:W-:Y:S01]  /*5a50*/  FMUL R24, R7.reuse, R24 ;  /* 0x0000001807187220 */ /* 0x040fe20000400000 */
[C---:B------:R-:W-:Y:S01]  /*5a60*/  FMUL R29, R7.reuse, R29 ;  /* 0x0000001d071d7220 */ /* 0x040fe20000400000 */
[C---:B------:R-:W-:Y:S01]  /*5a70*/  FMUL R28, R7.reuse, R28 ;  /* 0x0000001c071c7220 */ /* 0x040fe20000400000 */
[C---:B------:R-:W-:Y:S01]  /*5a80*/  FMUL R33, R7.reuse, R33 ;  /* 0x0000002107217220 */ /* 0x040fe20000400000 */
[----:B------:R-:W-:Y:S01]  /*5a90*/  FMUL R32, R7, R32 ;  /* 0x0000002007207220 */ /* 0x000fe20000400000 */
[C---:B--2---:R-:W-:Y:S01]  /*5aa0*/  FMUL R35, R8.reuse, R35 ;  /* 0x0000002308237220 */ /* 0x044fe20000400000 */
[C---:B------:R-:W-:Y:S01]  /*5ab0*/  FMUL R34, R8.reuse, R34 ;  /* 0x0000002208227220 */ /* 0x040fe20000400000 */
[C---:B------:R-:W-:Y:S01]  /*5ac0*/  FMUL R31, R8.reuse, R31 ;  /* 0x0000001f081f7220 */ /* 0x040fe20000400000 */
[C---:B------:R-:W-:Y:S01]  /*5ad0*/  FMUL R30, R8.reuse, R30 ;  /* 0x0000001e081e7220 */ /* 0x040fe20000400000 */
[C---:B------:R-:W-:Y:S01]  /*5ae0*/  FMUL R27, R8.reuse, R27 ;  /* 0x0000001b081b7220 */ /* 0x040fe20000400000 */
[----:B------:R-:W-:Y:S01]  /*5af0*/  FMUL R26, R8, R26 ;  /* 0x0000001a081a7220 */ /* 0x000fe20000400000 */
[----:B------:R-:W-:Y:S01]  /*5b00*/  @!P2 FMUL R49, R49, 16777216 ;  /* 0x4b8000003131a820 */ /* 0x000fe20000400000 */
        /* <DEDUP_REMOVED lines=10> */
[----:B------:R-:W-:Y:S01]  /*5bb0*/  LOP3.LUT R6, R6, 0xff800000, RZ, 0xc0, !PT ;  /* 0xff80000006067812 */ /* 0x000fe200078ec0ff */
[----:B------:R-:W-:Y:S01]  /*5bc0*/  @!P4 FMUL R67, R67, 16777216 ;  /* 0x4b8000004343c820 */ /* 0x000fe20000400000 */
[----:B------:R-:W-:Y:S01]  /*5bd0*/  LEA.HI R0, R0, R3, RZ, 0x1f ;  /* 0x0000000300007211 */ /* 0x000fe200078ff8ff */
        /* <DEDUP_REMOVED lines=17> */
[C---:B------:R-:W-:Y:S01]  /*5cf0*/  FMUL R37, R7.reuse, R37 ;  /* 0x0000002507257220 */ /* 0x040fe20000400000 */
[C---:B------:R-:W-:Y:S01]  /*5d00*/  FMUL R36, R7.reuse, R36 ;  /* 0x0000002407247220 */ /* 0x040fe20000400000 */
[C---:B------:R-:W-:Y:S01]  /*5d10*/  FMUL R59, R8.reuse, R59 ;  /* 0x0000003b083b7220 */ /* 0x040fe20000400000 */
[----:B------:R-:W-:Y:S01]  /*5d20*/  FMUL R58, R8, R58 ;  /* 0x0000003a083a7220 */ /* 0x000fe20000400000 */
[C---:B------:R-:W-:Y:S01]  /*5d30*/  FMUL R3, R7.reuse, R53 ;  /* 0x0000003507037220 */ /* 0x040fe20000400000 */
[C---:B------:R-:W-:Y:S01]  /*5d40*/  FMUL R52, R7.reuse, R52 ;  /* 0x0000003407347220 */ /* 0x040fe20000400000 */
[C---:B------:R-:W-:Y:S01]  /*5d50*/  FMUL R49, R7.reuse, R49 ;  /* 0x0000003107317220 */ /* 0x040fe20000400000 */
[C---:B------:R-:W-:Y:S01]  /*5d60*/  FMUL R48, R7.reuse, R48 ;  /* 0x0000003007307220 */ /* 0x040fe20000400000 */
[C---:B------:R-:W-:Y:S01]  /*5d70*/  FMUL R45, R7.reuse, R45 ;  /* 0x0000002d072d7220 */ /* 0x040fe20000400000 */
[C---:B------:R-:W-:Y:S01]  /*5d80*/  FMUL R44, R7.reuse, R44 ;  /* 0x0000002c072c7220 */ /* 0x040fe20000400000 */
[C---:B------:R-:W-:Y:S01]  /*5d90*/  FMUL R41, R7.reuse, R41 ;  /* 0x0000002907297220 */ /* 0x040fe20000400000 */
[----:B------:R-:W-:Y:S01]  /*5da0*/  FMUL R40, R7, R40 ;  /* 0x0000002807287220 */ /* 0x000fe20000400000 */
[----:B------:R-:W-:Y:S01]  /*5db0*/  F2FP.SATFINITE.E4M3.F32.PACK_AB_MERGE_C R24, R25, R24, RZ ;  /* 0x000000181918723e */ /* 0x000fe200048070ff */
[----:B------:R-:W-:Y:S01]  /*5dc0*/  VIADD R9, R4, 0xc0cafb0d ;  /* 0xc0cafb0d04097836 */ /* 0x000fe20000000000 */
[----:B------:R-:W-:Y:S01]  /*5dd0*/  F2FP.SATFINITE.E4M3.F32.PACK_AB_MERGE_C R28, R29, R28, RZ ;  /* 0x0000001c1d1c723e */ /* 0x000fe200048070ff */
[C---:B------:R-:W-:Y:S01]  /*5de0*/  FMUL R51, R8.reuse, R51 ;  /* 0x0000003308337220 */ /* 0x040fe20000400000 */
[----:B------:R-:W-:Y:S01]  /*5df0*/  F2FP.SATFINITE.E4M3.F32.PACK_AB_MERGE_C R32, R33, R32, RZ ;  /* 0x000000202120723e */ /* 0x000fe200048070ff */
[C---:B------:R-:W-:Y:S01]  /*5e00*/  FMUL R50, R8.reuse, R50 ;  /* 0x0000003208327220 */ /* 0x040fe20000400000 */
[C---:B------:R-:W-:Y:S01]  /*5e10*/  FMUL R47, R8.reuse, R47 ;  /* 0x0000002f082f7220 */ /* 0x040fe20000400000 */
[C---:B------:R-:W-:Y:S01]  /*5e20*/  FMUL R46, R8.reuse, R46 ;  /* 0x0000002e082e7220 */ /* 0x040fe20000400000 */
[C---:B------:R-:W-:Y:S01]  /*5e30*/  FMUL R43, R8.reuse, R43 ;  /* 0x0000002b082b7220 */ /* 0x040fe20000400000 */
[C---:B------:R-:W-:Y:S01]  /*5e40*/  FMUL R42, R8.reuse, R42 ;  /* 0x0000002a082a7220 */ /* 0x040fe20000400000 */
[----:B------:R-:W-:Y:S01]  /*5e50*/  F2FP.SATFINITE.E4M3.F32.PACK_AB_MERGE_C R26, R27, R26, RZ ;  /* 0x0000001a1b1a723e */ /* 0x000fe200048070ff */
[C---:B------:R-:W-:Y:S01]  /*5e60*/  FMUL R67, R8.reuse, R67 ;  /* 0x0000004308437220 */ /* 0x040fe20000400000 */
[----:B------:R-:W-:Y:S01]  /*5e70*/  F2FP.SATFINITE.E4M3.F32.PACK_AB_MERGE_C R30, R31, R30, RZ ;  /* 0x0000001e1f1e723e */ /* 0x000fe200048070ff */
[C---:B------:R-:W-:Y:S01]  /*5e80*/  FMUL R66, R8.reuse, R66 ;  /* 0x0000004208427220 */ /* 0x040fe20000400000 */
[----:B------:R-:W-:Y:S01]  /*5e90*/  F2FP.SATFINITE.E4M3.F32.PACK_AB_MERGE_C R34, R35, R34, RZ ;  /* 0x000000222322723e */ /* 0x000fe200048070ff */
[C---:B------:R-:W-:Y:S01]  /*5ea0*/  FMUL R63, R8.reuse, R63 ;  /* 0x0000003f083f7220 */ /* 0x040fe20000400000 */
[----:B------:R-:W-:Y:S01]  /*5eb0*/  FSEL R11, RZ, -23, P3 ;  /* 0xc1b80000ff0b7808 */ /* 0x000fe20001800000 */
[----:B------:R-:W-:Y:S01]  /*5ec0*/  FMUL R62, R8, R62 ;  /* 0x0000003e083e7220 */ /* 0x000fe20000400000 */
[----:B------:R-:W-:Y:S01]  /*5ed0*/  I2FP.F32.S32 R16, R6 ;  /* 0x0000000600107245 */ /* 0x000fe20000201400 */
[C---:B------:R-:W-:Y:S01]  /*5ee0*/  FMUL R85, R7.reuse, R85 ;  /* 0x0000005507557220 */ /* 0x040fe20000400000 */
        /* <DEDUP_REMOVED lines=16> */
[----:B------:R-:W-:Y:S01]  /*5ff0*/  FFMA.FTZ R11, R16, 1.1920928955078125e-07, R11 ;  /* 0x34000000100b7823 */ /* 0x000fe2000001000b */
[----:B------:R-:W-:Y:S01]  /*6000*/  F2FP.SATFINITE.E4M3.F32.PACK_AB_MERGE_C R3, R3, R52, RZ ;  /* 0x000000340303723e */ /* 0x000fe200048070ff */
[----:B------:R-:W-:Y:S01]  /*6010*/  @!P4 FMUL R79, R79, 16777216 ;  /* 0x4b8000004f4fc820 */ /* 0x000fe20000400000 */
[----:B------:R-:W-:Y:S01]  /*6020*/  F2FP.SATFINITE.E4M3.F32.PACK_AB_MERGE_C R21, R59, R58, RZ ;  /* 0x0000003a3b15723e */ /* 0x000fe200048070ff */
[----:B------:R-:W-:Y:S01]  /*6030*/  @!P4 FMUL R78, R78, 16777216 ;  /* 0x4b8000004e4ec820 */ /* 0x000fe20000400000 */
[----:B------:R-:W-:Y:S01]  /*6040*/  LOP3.LUT R29, R24, 0xffff, RZ, 0xc0, !PT ;  /* 0x0000ffff181d7812 */ /* 0x000fe200078ec0ff */
[----:B------:R-:W-:Y:S01]  /*6050*/  @!P4 FMUL R75, R75, 16777216 ;  /* 0x4b8000004b4bc820 */ /* 0x000fe20000400000 */
[----:B------:R-:W-:Y:S01]  /*6060*/  LOP3.LUT R36, R32, 0xffff, RZ, 0xc0, !PT ;  /* 0x0000ffff20247812 */ /* 0x000fe200078ec0ff */
[----:B------:R-:W-:Y:S01]  /*6070*/  @!P4 FMUL R74, R74, 16777216 ;  /* 0x4b8000004a4ac820 */ /* 0x000fe20000400000 */
[----:B------:R-:W-:Y:S01]  /*6080*/  LOP3.LUT R28, R28, 0xffff, RZ, 0xc0, !PT ;  /* 0x0000ffff1c1c7812 */ /* 0x000fe200078ec0ff */
[----:B------:R-:W-:Y:S01]  /*6090*/  @!P4 FMUL R87, R87, 16777216 ;  /* 0x4b8000005757c820 */ /* 0x000fe20000400000 */
[----:B------:R-:W-:Y:S01]  /*60a0*/  F2FP.SATFINITE.E4M3.F32.PACK_AB_MERGE_C R40, R41, R40, RZ ;  /* 0x000000282928723e */ /* 0x000fe200048070ff */
[----:B------:R-:W-:Y:S01]  /*60b0*/  @!P4 FMUL R86, R86, 16777216 ;  /* 0x4b8000005656c820 */ /* 0x000fe20000400000 */
        /* <DEDUP_REMOVED lines=13> */
[C---:B------:R-:W-:Y:S01]  /*6190*/  FMUL R83, R8.reuse, R83 ;  /* 0x0000005308537220 */ /* 0x040fe20000400000 */
        /* <DEDUP_REMOVED lines=13> */
[----:B------:R-:W-:Y:S01]  /*6270*/  FMUL R86, R8, R86 ;  /* 0x0000005608567220 */ /* 0x000fe20000400000 */
[--C-:B------:R-:W-:Y:S01]  /*6280*/  PRMT R15, R36, 0x3340, R1.reuse ;  /* 0x00003340240f7816 */ /* 0x100fe20000000001 */
[C---:B------:R-:W-:Y:S01]  /*6290*/  FMUL R71, R8.reuse, R71 ;  /* 0x0000004708477220 */ /* 0x040fe20000400000 */
[----:B------:R-:W-:Y:S01]  /*62a0*/  PRMT R16, R29, 0x3340, R28 ;  /* 0x000033401d107816 */ /* 0x000fe2000000001c */
[----:B------:R-:W-:Y:S01]  /*62b0*/  FMUL R70, R8, R70 ;  /* 0x0000004608467220 */ /* 0x000fe20000400000 */
[----:B------:R-:W-:Y:S01]  /*62c0*/  PRMT R19, R58, 0x3340, R1 ;  /* 0x000033403a137816 */ /* 0x000fe20000000001 */
[C---:B------:R-:W-:Y:S01]  /*62d0*/  FMUL R55, R8.reuse, R55 ;  /* 0x0000003708377220 */ /* 0x040fe20000400000 */
[----:B------:R-:W-:Y:S01]  /*62e0*/  PRMT R18, R33, 0x3340, R52 ;  /* 0x0000334021127816 */ /* 0x000fe20000000034 */
[----:B------:R-:W-:Y:S01]  /*62f0*/  FMUL R54, R8, R54 ;  /* 0x0000003608367220 */ /* 0x000fe20000400000 */
[----:B------:R-:W-:Y:S01]  /*6300*/  LOP3.LUT R40, R40, 0xffff, RZ, 0xc0, !PT ;  /* 0x0000ffff28287812 */ /* 0x000fe200078ec0ff */
[----:B------:R-:W-:Y:S01]  /*6310*/  FMUL R39, R8, R39 ;  /* 0x0000002708277220 */ /* 0x000fe20000400000 */
[----:B------:R-:W-:Y:S01]  /*6320*/  LOP3.LUT R35, R44, 0xffff, RZ, 0xc0, !PT ;  /* 0x0000ffff2c237812 */ /* 0x000fe200078ec0ff */
[----:B------:R-:W-:Y:S01]  /*6330*/  FMUL R38, R8, R38 ;  /* 0x0000002608267220 */ /* 0x000fe20000400000 */
[----:B------:R-:W-:Y:S01]  /*6340*/  LOP3.LUT R48, R48, 0xffff, RZ, 0xc0, !PT ;  /* 0x0000ffff30307812 */ /* 0x000fe200078ec0ff */
[----:B------:R-:W-:Y:S01]  /*6350*/  IMAD.IADD R6, R5, 0x1, -R6 ;  /* 0x0000000105067824 */ /* 0x000fe200078e0a06 */
[----:B------:R-:W-:Y:S01]  /*6360*/  I2FP.F32.S32 R14, R9 ;  /* 0x00000009000e7245 */ /* 0x000fe20000201400 */
[----:B------:R-:W-:Y:S01]  /*6370*/  IMAD.IADD R9, R4, 0x1, -R9 ;  /* 0x0000000104097824 */ /* 0x000fe200078e0a09 */
[----:B------:R-:W-:Y:S01]  /*6380*/  LOP3.LUT R42, R42, 0xffff, RZ, 0xc0, !PT ;  /* 0x0000ffff2a2a7812 */ /* 0x000fe200078ec0ff */
[----:B------:R-:W-:Y:S01]  /*6390*/  UIMAD UR4, UR18, UR4, URZ ;  /* 0x00000004120472a4 */ /* 0x000fe2000f8e023f */
[----:B------:R-:W-:Y:S01]  /*63a0*/  LOP3.LUT R43, R46, 0xffff, RZ, 0xc0, !PT ;  /* 0x0000ffff2e2b7812 */ /* 0x000fe200078ec0ff */
[----:B------:R-:W-:Y:S01]  /*63b0*/  FFMA.FTZ R13, R14, 1.1920928955078125e-07, R13 ;  /* 0x340000000e0d7823 */ /* 0x000fe2000001000d */
[----:B------:R-:W-:Y:S01]  /*63c0*/  LOP3.LUT R50, R50, 0xffff, RZ, 0xc0, !PT ;  /* 0x0000ffff32327812 */ /* 0x000fe200078ec0ff */
[----:B------:R-:W-:Y:S01]  /*63d0*/  FADD R9, R9, -1 ;  /* 0xbf80000009097421 */ /* 0x000fe20000000000 */
[----:B------:R-:W-:-:S02]  /*63e0*/  LOP3.LUT R21, R21, 0xffff, RZ, 0xc0, !PT ;  /* 0x0000ffff15157812 */ /* 0x000fc400078ec0ff */
[----:B------:R-:W-:Y:S02]  /*63f0*/  LOP3.LUT R32, R62, 0xffff, RZ, 0xc0, !PT ;  /* 0x0000ffff3e207812 */ /* 0x000fe400078ec0ff */
[----:B------:R-:W-:Y:S02]  /*6400*/  LOP3.LUT R30, R66, 0xffff, RZ, 0xc0, !PT ;  /* 0x0000ffff421e7812 */ /* 0x000fe400078ec0ff */
[----:B------:R-:W-:Y:S02]  /*6410*/  PRMT R16, R16, 0x5410, R15 ;  /* 0x0000541010107816 */ /* 0x000fe4000000000f */
[----:B------:R-:W-:Y:S02]  /*6420*/  LOP3.LUT R56, R56, 0xffff, RZ, 0xc0, !PT ;  /* 0x0000ffff38387812 */ /* 0x000fe400078ec0ff */
[----:B------:R-:W-:Y:S02]  /*6430*/  LOP3.LUT R45, R60, 0xffff, RZ, 0xc0, !PT ;  /* 0x0000ffff3c2d7812 */ /* 0x000fe400078ec0ff */
[----:B------:R-:W-:-:S02]  /*6440*/  LOP3.LUT R64, R64, 0xffff, RZ, 0xc0, !PT ;  /* 0x0000ffff40407812 */ /* 0x000fc400078ec0ff */
[----:B------:R-:W-:Y:S02]  /*6450*/  PRMT R18, R18, 0x5410, R19 ;  /* 0x0000541012127816 */ /* 0x000fe40000000013 */
[----:B------:R-:W-:Y:S02]  /*6460*/  PRMT R15, R48, 0x3340, R1 ;  /* 0x00003340300f7816 */ /* 0x000fe40000000001 */
[----:B------:R-:W-:Y:S02]  /*6470*/  PRMT R26, R40, 0x3340, R35 ;  /* 0x00003340281a7816 */ /* 0x000fe40000000023 */
[----:B------:R-:W-:Y:S02]  /*6480*/  PRMT R19, R50, 0x3340, R1 ;  /* 0x0000334032137816 */ /* 0x000fe40000000001 */
[----:B------:R-:W-:Y:S02]  /*6490*/  PRMT R8, R42, 0x3340, R43 ;  /* 0x000033402a087816 */ /* 0x000fe4000000002b */
[----:B------:R-:W-:-:S02]  /*64a0*/  PRMT R27, R30, 0x3340, R1 ;  /* 0x000033401e1b7816 */ /* 0x000fc40000000001 */
[----:B------:R-:W-:Y:S02]  /*64b0*/  PRMT R24, R21, 0x3340, R32 ;  /* 0x0000334015187816 */ /* 0x000fe40000000020 */
[----:B------:R-:W-:Y:S02]  /*64c0*/  F2FP.SATFINITE.E4M3.F32.PACK_AB_MERGE_C R17, R75, R74, RZ ;  /* 0x0000004a4b11723e */ /* 0x000fe400048070ff */
[----:B------:R-:W-:Y:S02]  /*64d0*/  F2FP.SATFINITE.E4M3.F32.PACK_AB_MERGE_C R22, R79, R78, RZ ;  /* 0x0000004e4f16723e */ /* 0x000fe400048070ff */
[----:B------:R-:W-:Y:S02]  /*64e0*/  F2FP.SATFINITE.E4M3.F32.PACK_AB_MERGE_C R20, R83, R82, RZ ;  /* 0x000000525314723e */ /* 0x000fe400048070ff */
[----:B------:R-:W-:Y:S02]  /*64f0*/  PRMT R25, R64, 0x3340, R1 ;  /* 0x0000334040197816 */ /* 0x000fe40000000001 */
[----:B------:R-:W-:-:S02]  /*6500*/  PRMT R14, R56, 0x3340, R45 ;  /* 0x00003340380e7816 */ /* 0x000fc4000000002d */
[----:B------:R-:W-:Y:S02]  /*6510*/  PRMT R26, R26, 0x5410, R15 ;  /* 0x000054101a1a7816 */ /* 0x000fe4000000000f */
[----:B------:R-:W-:Y:S02]  /*6520*/  PRMT R15, R8, 0x5410, R19 ;  /* 0x00005410080f7816 */ /* 0x000fe40000000013 */
[----:B------:R-:W-:Y:S02]  /*6530*/  PRMT R8, R24, 0x5410, R27 ;  /* 0x0000541018087816 */ /* 0x000fe4000000001b */
[----:B------:R-:W-:Y:S02]  /*6540*/  PRMT R14, R14, 0x5410, R25 ;  /* 0x000054100e0e7816 */ /* 0x000fe40000000019 */
[----:B------:R-:W-:Y:S02]  /*6550*/  LOP3.LUT R17, R17, 0xffff, RZ, 0xc0, !PT ;  /* 0x0000ffff11117812 */ /* 0x000fe400078ec0ff */
[----:B------:R-:W-:-:S02]  /*6560*/  LOP3.LUT R22, R22, 0xffff, RZ, 0xc0, !PT ;  /* 0x0000ffff16167812 */ /* 0x000fc400078ec0ff */
[----:B------:R-:W-:Y:S02]  /*6570*/  LOP3.LUT R20, R20, 0xffff, RZ, 0xc0, !PT ;  /* 0x0000ffff14147812 */ /* 0x000fe400078ec0ff */
[----:B------:R-:W-:Y:S02]  /*6580*/  SHF.R.U32.HI R19, RZ, 0x8, R29 ;  /* 0x00000008ff137819 */ /* 0x000fe4000001161d */
[----:B------:R-:W-:Y:S02]  /*6590*/  SHF.R.U32.HI R24, RZ, 0x8, R28 ;  /* 0x00000008ff187819 */ /* 0x000fe4000001161c */
[----:B------:R-:W-:Y:S02]  /*65a0*/  SHF.R.U32.HI R25, RZ, 0x8, R36 ;  /* 0x00000008ff197819 */ /* 0x000fe40000011624 */
[----:B------:R-:W-:Y:S02]  /*65b0*/  F2FP.SATFINITE.E4M3.F32.PACK_AB_MERGE_C R39, R39, R38, RZ ;  /* 0x000000262727723e */ /* 0x000fe400048070ff */
[----:B------:R-:W-:-:S02]  /*65c0*/  PRMT R38, R20, 0x3340, R1 ;  /* 0x0000334014267816 */ /* 0x000fc40000000001 */
[----:B------:R-:W-:Y:S02]  /*65d0*/  PRMT R31, R17, 0x3340, R22 ;  /* 0x00003340111f7816 */ /* 0x000fe40000000016 */
[----:B------:R-:W-:Y:S02]  /*65e0*/  LOP3.LUT R27, R24, 0xffff, RZ, 0xc0, !PT ;  /* 0x0000ffff181b7812 */ /* 0x000fe400078ec0ff */
[----:B------:R-:W-:Y:S02]  /*65f0*/  LOP3.LUT R28, R19, 0xffff, RZ, 0xc0, !PT ;  /* 0x0000ffff131c7812 */ /* 0x000fe400078ec0ff */
[----:B------:R-:W-:Y:S02]  /*6600*/  LOP3.LUT R34, R25, 0xffff, RZ, 0xc0, !PT ;  /* 0x0000ffff19227812 */ /* 0x000fe400078ec0ff */
[----:B------:R-:W-:Y:S02]  /*6610*/  F2FP.SATFINITE.E4M3.F32.PACK_AB_MERGE_C R23, R73, R72, RZ ;  /* 0x000000484917723e */ /* 0x000fe400048070ff */
[----:B------:R-:W-:-:S02]  /*6620*/  F2FP.SATFINITE.E4M3.F32.PACK_AB_MERGE_C R76, R77, R76, RZ ;  /* 0x0000004c4d4c723e */ /* 0x000fc400048070ff */
[----:B------:R-:W-:Y:S02]  /*6630*/  F2FP.SATFINITE.E4M3.F32.PACK_AB_MERGE_C R80, R81, R80, RZ ;  /* 0x000000505150723e */ /* 0x000fe400048070ff */
[----:B------:R-:W-:Y:S02]  /*6640*/  PRMT R24, R31, 0x5410, R38 ;  /* 0x000054101f187816 */ /* 0x000fe40000000026 */
[----:B------:R-:W-:Y:S02]  /*6650*/  PRMT R19, R28, 0x3340, R27 ;  /* 0x000033401c137816 */ /* 0x000fe4000000001b */
[----:B------:R-:W-:Y:S02]  /*6660*/  PRMT R28, R34, 0x3340, R1 ;  /* 0x00003340221c7816 */ /* 0x000fe40000000001 */
[----:B------:R-:W-:Y:S02]  /*6670*/  SHF.R.U32.HI R27, RZ, 0x8, R33 ;  /* 0x00000008ff1b7819 */ /* 0x000fe40000011621 */
[----:B------:R-:W-:-:S02]  /*6680*/  SHF.R.U32.HI R31, RZ, 0x8, R58 ;  /* 0x00000008ff1f7819 */ /* 0x000fc4000001163a */
[----:B------:R-:W-:Y:S02]  /*6690*/  SHF.R.U32.HI R33, RZ, 0x8, R40 ;  /* 0x00000008ff217819 */ /* 0x000fe40000011628 */
[----:B------:R-:W-:Y:S02]  /*66a0*/  SHF.R.U32.HI R34, RZ, 0x8, R35 ;  /* 0x00000008ff227819 */ /* 0x000fe40000011623 */
[----:B------:R-:W-:Y:S02]  /*66b0*/  LOP3.LUT R23, R23, 0xffff, RZ, 0xc0, !PT ;  /* 0x0000ffff17177812 */ /* 0x000fe400078ec0ff */
[----:B------:R-:W-:Y:S02]  /*66c0*/  LOP3.LUT R76, R76, 0xffff, RZ, 0xc0, !PT ;  /* 0x0000ffff4c4c7812 */ /* 0x000fe400078ec0ff */
[----:B------:R-:W-:Y:S02]  /*66d0*/  LOP3.LUT R80, R80, 0xffff, RZ, 0xc0, !PT ;  /* 0x0000ffff50507812 */ /* 0x000fe400078ec0ff */
[----:B------:R-:W-:-:S02]  /*66e0*/  LOP3.LUT R38, R31, 0xffff, RZ, 0xc0, !PT ;  /* 0x0000ffff1f267812 */ /* 0x000fc400078ec0ff */
[----:B------:R-:W-:Y:S02]  /*66f0*/  LOP3.LUT R34, R34, 0xffff, RZ, 0xc0, !PT ;  /* 0x0000ffff22227812 */ /* 0x000fe400078ec0ff */
[----:B------:R-:W-:Y:S02]  /*6700*/  LOP3.LUT R33, R33, 0xffff, RZ, 0xc0, !PT ;  /* 0x0000ffff21217812 */ /* 0x000fe400078ec0ff */
[--C-:B------:R-:W-:Y:S02]  /*6710*/  PRMT R36, R80, 0x3340, R1.reuse ;  /* 0x0000334050247816 */ /* 0x100fe40000000001 */
[----:B------:R-:W-:Y:S02]  /*6720*/  PRMT R29, R23, 0x3340, R76 ;  /* 0x00003340171d7816 */ /* 0x000fe4000000004c */
[----:B------:R-:W-:Y:S02]  /*6730*/  SHF.R.U32.HI R35, RZ, 0x8, R48 ;  /* 0x00000008ff237819 */ /* 0x000fe40000011630 */
[----:B------:R-:W-:-:S02]  /*6740*/  PRMT R37, R38, 0x3340, R1 ;  /* 0x0000334026257816 */ /* 0x000fc40000000001 */
[----:B------:R-:W-:Y:S02]  /*6750*/  PRMT R38, R33, 0x3340, R34 ;  /* 0x0000334021267816 */ /* 0x000fe40000000022 */
[----:B------:R-:W-:Y:S02]  /*6760*/  SHF.R.U32.HI R33, RZ, 0x8, R56 ;  /* 0x00000008ff217819 */ /* 0x000fe40000011638 */
[----:B------:R-:W-:Y:S02]  /*6770*/  SHF.R.U32.HI R34, RZ, 0x8, R45 ;  /* 0x00000008ff227819 */ /* 0x000fe4000001162d */
[----:B------:R-:W-:Y:S02]  /*6780*/  PRMT R25, R29, 0x5410, R36 ;  /* 0x000054101d197816 */ /* 0x000fe40000000024 */
[----:B------:R-:W-:Y:S02]  /*6790*/  LOP3.LUT R36, R27, 0xffff, RZ, 0xc0, !PT ;  /* 0x0000ffff1b247812 */ /* 0x000fe400078ec0ff */
[----:B------:R-:W-:-:S02]  /*67a0*/  LOP3.LUT R40, R35, 0xffff, RZ, 0xc0, !PT ;  /* 0x0000ffff23287812 */ /* 0x000fc400078ec0ff */
[----:B------:R-:W-:Y:S02]  /*67b0*/  SHF.R.U32.HI R27, RZ, 0x8, R42 ;  /* 0x00000008ff1b7819 */ /* 0x000fe4000001162a */
[----:B------:R-:W-:Y:S02]  /*67c0*/  LOP3.LUT R34, R34, 0xffff, RZ, 0xc0, !PT ;  /* 0x0000ffff22227812 */ /* 0x000fe400078ec0ff */
[----:B------:R-:W-:Y:S02]  /*67d0*/  LOP3.LUT R33, R33, 0xffff, RZ, 0xc0, !PT ;  /* 0x0000ffff21217812 */ /* 0x000fe400078ec0ff */
[----:B------:R-:W-:Y:S02]  /*67e0*/  SHF.R.U32.HI R21, RZ, 0x8, R21 ;  /* 0x00000008ff157819 */ /* 0x000fe40000011615 */
[----:B------:R-:W-:Y:S02]  /*67f0*/  SHF.R.U32.HI R30, RZ, 0x8, R30 ;  /* 0x00000008ff1e7819 */ /* 0x000fe4000001161e */
[----:B------:R-:W-:-:S02]  /*6800*/  PRMT R41, R40, 0x3340, R1 ;  /* 0x0000334028297816 */ /* 0x000fc40000000001 */
[----:B------:R-:W-:Y:S02]  /*6810*/  SHF.R.U32.HI R35, RZ, 0x8, R64 ;  /* 0x00000008ff237819 */ /* 0x000fe40000011640 */
[----:B------:R-:W-:Y:S02]  /*6820*/  LOP3.LUT R40, R27, 0xffff, RZ, 0xc0, !PT ;  /* 0x0000ffff1b287812 */ /* 0x000fe400078ec0ff */
[----:B------:R-:W-:Y:S01]  /*6830*/  PRMT R33, R33, 0x3340, R34 ;  /* 0x0000334021217816 */ /* 0x000fe20000000022 */
[----:B------:R-:W-:Y:S01]  /*6840*/  IMAD.MOV.U32 R34, RZ, RZ, 0x3dc6b27f ;  /* 0x3dc6b27fff227424 */ /* 0x000fe200078e00ff */
[----:B------:R-:W-:Y:S01]  /*6850*/  LOP3.LUT R27, R21, 0xffff, RZ, 0xc0, !PT ;  /* 0x0000ffff151b7812 */ /* 0x000fe200078ec0ff */
[----:B------:R-:W-:Y:S01]  /*6860*/  FADD R21, R6, -1 ;  /* 0xbf80000006157421 */ /* 0x000fe20000000000 */
[----:B------:R-:W-:Y:S01]  /*6870*/  LOP3.LUT R30, R30, 0xffff, RZ, 0xc0, !PT ;  /* 0x0000ffff1e1e7812 */ /* 0x000fe200078ec0ff */
[----:B------:R-:W-:Y:S01]  /*6880*/  FFMA.FTZ R6, R9, R34, -0.16845393180847167969 ;  /* 0xbe2c7f3009067423 */ /* 0x000fe20000010022 */
[----:B------:R-:W-:-:S02]  /*6890*/  SHF.R.U32.HI R32, RZ, 0x8, R32 ;  /* 0x00000008ff207819 */ /* 0x000fc40000011620 */
[----:B------:R-:W-:Y:S01]  /*68a0*/  LOP3.LUT R44, R35, 0xffff, RZ, 0xc0, !PT ;  /* 0x0000ffff232c7812 */ /* 0x000fe200078ec0ff */
[----:B------:R-:W-:Y:S01]  /*68b0*/  FFMA.FTZ R6, R9, R6, 0.1716887056827545166 ;  /* 0x3e2fcf2a09067423 */ /* 0x000fe20000010006 */
[----:B------:R-:W-:Y:S02]  /*68c0*/  SHF.R.U32.HI R29, RZ, 0x8, R52 ;  /* 0x00000008ff1d7819 */ /* 0x000fe40000011634 */
[----:B------:R-:W-:Y:S01]  /*68d0*/  PRMT R35, R30, 0x3340, R1 ;  /* 0x000033401e237816 */ /* 0x000fe20000000001 */
[----:B------:R-:W-:Y:S01]  /*68e0*/  FFMA.FTZ R30, R21, R34, -0.16845393180847167969 ;  /* 0xbe2c7f30151e7423 */ /* 0x000fe20000010022 */
[----:B------:R-:W-:Y:S01]  /*68f0*/  LOP3.LUT R32, R32, 0xffff, RZ, 0xc0, !PT ;  /* 0x0000ffff20207812 */ /* 0x000fe200078ec0ff */
[----:B------:R-:W-:Y:S01]  /*6900*/  FFMA.FTZ R6, R9, R6, -0.17900948226451873779 ;  /* 0xbe374e4309067423 */ /* 0x000fe20000010006 */
[----:B------:R-:W-:Y:S01]  /*6910*/  SHF.R.U32.HI R22, RZ, 0x8, R22 ;  /* 0x00000008ff167819 */ /* 0x000fe20000011616 */
[----:B------:R-:W-:Y:S01]  /*6920*/  FFMA.FTZ R30, R21, R30, 0.1716887056827545166 ;  /* 0x3e2fcf2a151e7423 */ /* 0x000fe2000001001e */
[----:B------:R-:W-:Y:S01]  /*6930*/  SHF.R.U32.HI R17, RZ, 0x8, R17 ;  /* 0x00000008ff117819 */ /* 0x000fe20000011611 */
[----:B------:R-:W-:Y:S01]  /*6940*/  FFMA.FTZ R6, R9, R6, 0.20512372255325317383 ;  /* 0x3e520bf409067423 */ /* 0x000fe20000010006 */
[----:B------:R-:W-:Y:S01]  /*6950*/  SHF.R.U32.HI R20, RZ, 0x8, R20 ;  /* 0x00000008ff147819 */ /* 0x000fe20000011614 */
[----:B------:R-:W-:Y:S01]  /*6960*/  FFMA.FTZ R30, R21, R30, -0.17900948226451873779 ;  /* 0xbe374e43151e7423 */ /* 0x000fe2000001001e */
[----:B------:R-:W-:Y:S01]  /*6970*/  LOP3.LUT R29, R29, 0xffff, RZ, 0xc0, !PT ;  /* 0x0000ffff1d1d7812 */ /* 0x000fe200078ec0ff */
[----:B------:R-:W-:Y:S01]  /*6980*/  FFMA.FTZ R6, R9, R6, -0.24046532809734344482 ;  /* 0xbe763c8b09067423 */ /* 0x000fe20000010006 */
[----:B------:R-:W-:Y:S01]  /*6990*/  PRMT R32, R27, 0x3340, R32 ;  /* 0x000033401b207816 */ /* 0x000fe20000000020 */
[----:B------:R-:W-:Y:S01]  /*69a0*/  FFMA.FTZ R30, R21, R30, 0.20512372255325317383 ;  /* 0x3e520bf4151e7423 */ /* 0x000fe2000001001e */
[----:B------:R-:W-:Y:S01]  /*69b0*/  SHF.R.U32.HI R27, RZ, 0x8, R76 ;  /* 0x00000008ff1b7819 */ /* 0x000fe2000001164c */
[----:B------:R-:W-:Y:S01]  /*69c0*/  FFMA.FTZ R6, R9, R6, 0.28857114911079406738 ;  /* 0x3e93bf9909067423 */ /* 0x000fe20000010006 */
[----:B------:R-:W-:Y:S01]  /*69d0*/  SHF.R.U32.HI R23, RZ, 0x8, R23 ;  /* 0x00000008ff177819 */ /* 0x000fe20000011617 */
[----:B------:R-:W-:Y:S01]  /*69e0*/  FFMA.FTZ R30, R21, R30, -0.24046532809734344482 ;  /* 0xbe763c8b151e7423 */ /* 0x000fe2000001001e */
[----:B------:R-:W-:Y:S01]  /*69f0*/  LOP3.LUT R22, R22, 0xffff, RZ, 0xc0, !PT ;  /* 0x0000ffff16167812 */ /* 0x000fe200078ec0ff */
[----:B------:R-:W-:Y:S01]  /*6a00*/  FFMA.FTZ R6, R9, R6, -0.36067417263984680176 ;  /* 0xbeb8aa4909067423 */ /* 0x000fe20000010006 */
[----:B------:R-:W-:Y:S01]  /*6a10*/  LOP3.LUT R17, R17, 0xffff, RZ, 0xc0, !PT ;  /* 0x0000ffff11117812 */ /* 0x000fe200078ec0ff */
[----:B------:R-:W-:Y:S01]  /*6a20*/  FFMA.FTZ R30, R21, R30, 0.28857114911079406738 ;  /* 0x3e93bf99151e7423 */ /* 0x000fe2000001001e */
[----:B------:R-:W-:Y:S01]  /*6a30*/  LOP3.LUT R20, R20, 0xffff, RZ, 0xc0, !PT ;  /* 0x0000ffff14147812 */ /* 0x000fe200078ec0ff */
[----:B------:R-:W-:Y:S01]  /*6a40*/  FFMA.FTZ R6, R9, R6, 0.48089820146560668945 ;  /* 0x3ef6384a09067423 */ /* 0x000fe20000010006 */
[----:B------:R-:W-:Y:S01]  /*6a50*/  PRMT R36, R36, 0x3340, R29 ;  /* 0x0000334024247816 */ /* 0x000fe2000000001d */
[----:B------:R-:W-:Y:S01]  /*6a60*/  FFMA.FTZ R30, R21, R30, -0.36067417263984680176 ;  /* 0xbeb8aa49151e7423 */ /* 0x000fe2000001001e */
[----:B------:R-:W-:Y:S01]  /*6a70*/  LOP3.LUT R27, R27, 0xffff, RZ, 0xc0, !PT ;  /* 0x0000ffff1b1b7812 */ /* 0x000fe200078ec0ff */
[----:B------:R-:W-:Y:S01]  /*6a80*/  FFMA.FTZ R6, R9, R6, -0.72134751081466674805 ;  /* 0xbf38aa3b09067423 */ /* 0x000fe20000010006 */
[----:B------:R-:W-:Y:S01]  /*6a90*/  LOP3.LUT R34, R23, 0xffff, RZ, 0xc0, !PT ;  /* 0x0000ffff17227812 */ /* 0x000fe200078ec0ff */
[----:B------:R-:W-:Y:S01]  /*6aa0*/  FFMA.FTZ R30, R21, R30, 0.48089820146560668945 ;  /* 0x3ef6384a151e7423 */ /* 0x000fe2000001001e */
[----:B------:R-:W-:Y:S01]  /*6ab0*/  PRMT R17, R17, 0x3340, R22 ;  /* 0x0000334011117816 */ /* 0x000fe20000000016 */
[----:B------:R-:W-:Y:S01]  /*6ac0*/  FMUL R6, R9, R6 ;  /* 0x0000000609067220 */ /* 0x000fe20000400000 */
[----:B------:R-:W-:Y:S01]  /*6ad0*/  PRMT R20, R20, 0x3340, R1 ;  /* 0x0000334014147816 */ /* 0x000fe20000000001 */
[----:B------:R-:W-:Y:S01]  /*6ae0*/  FFMA.FTZ R30, R21, R30, -0.72134751081466674805 ;  /* 0xbf38aa3b151e7423 */ /* 0x000fe2000001001e */
[----:B------:R-:W-:Y:S01]  /*6af0*/  PRMT R28, R19, 0x5410, R28 ;  /* 0x00005410131c7816 */ /* 0x000fe2000000001c */
[----:B------:R-:W-:Y:S01]  /*6b00*/  FMUL R6, R9, R6 ;  /* 0x0000000609067220 */ /* 0x000fe20000400000 */
[----:B------:R-:W-:Y:S01]  /*6b10*/  PRMT R36, R36, 0x5410, R37 ;  /* 0x0000541024247816 */ /* 0x000fe20000000025 */
[----:B------:R-:W-:Y:S01]  /*6b20*/  FMUL R30, R21, R30 ;  /* 0x0000001e151e7220 */ /* 0x000fe20000400000 */
[----:B------:R-:W-:Y:S01]  /*6b30*/  LOP3.LUT R7, R7, 0xffff, RZ, 0xc0, !PT ;  /* 0x0000ffff07077812 */ /* 0x000fe200078ec0ff */
[----:B------:R-:W-:Y:S01]  /*6b40*/  FFMA.FTZ R6, R9, 1.4426950216293334961, R6 ;  /* 0x3fb8aa3b09067823 */ /* 0x000fe20000010006 */
[----:B------:R-:W-:Y:S01]  /*6b50*/  LOP3.LUT R39, R39, 0xffff, RZ, 0xc0, !PT ;  /* 0x0000ffff27277812 */ /* 0x000fe200078ec0ff */
[----:B------:R-:W-:Y:S01]  /*6b60*/  FMUL R30, R21, R30 ;  /* 0x0000001e151e7220 */ /* 0x000fe20000400000 */
[----:B------:R-:W-:Y:S01]  /*6b70*/  PRMT R27, R34, 0x3340, R27 ;  /* 0x00003340221b7816 */ /* 0x000fe2000000001b */
[----:B------:R-:W-:Y:S01]  /*6b80*/  FADD R13, R13, R6 ;  /* 0x000000060d0d7221 */ /* 0x000fe20000000000 */
[----:B------:R-:W-:Y:S01]  /*6b90*/  PRMT R34, R17, 0x5410, R20 ;  /* 0x0000541011227816 */ /* 0x000fe20000000014 */
[----:B------:R-:W-:Y:S01]  /*6ba0*/  FFMA.FTZ R30, R21, 1.4426950216293334961, R30 ;  /* 0x3fb8aa3b151e7823 */ /* 0x000fe2000001001e */
[----:B------:R-:W-:-:S02]  /*6bb0*/  PRMT R16, R16, 0x4210, R7 ;  /* 0x0000421010107816 */ /* 0x000fc40000000007 */
[----:B------:R-:W-:Y:S01]  /*6bc0*/  PRMT R17, R28, 0x5210, R7 ;  /* 0x000052101c117816 */ /* 0x000fe20000000007 */
[----:B------:R-:W-:Y:S01]  /*6bd0*/  FADD R11, R11, R30 ;  /* 0x0000001e0b0b7221 */ /* 0x000fe20000000000 */
[--C-:B------:R-:W-:Y:S02]  /*6be0*/  PRMT R18, R18, 0x4210, R39.reuse ;  /* 0x0000421012127816 */ /* 0x100fe40000000027 */
[----:B------:R-:W-:Y:S02]  /*6bf0*/  PRMT R19, R36, 0x5210, R39 ;  /* 0x0000521024137816 */ /* 0x000fe40000000027 */
[----:B------:R-:W-:Y:S02]  /*6c00*/  LOP3.LUT R92, R124, 0x1ff, RZ, 0xc0, !PT ;  /* 0x000001ff7c5c7812 */ /* 0x000fe400078ec0ff */
[----:B------:R-:W-:Y:S01]  /*6c10*/  SHF.R.U32.HI R29, RZ, 0x8, R43 ;  /* 0x00000008ff1d7819 */ /* 0x000fe2000001162b */
[----:B------:R-:W-:Y:S01]  /*6c20*/  STSM.16.M88.4 [R2], R16 ;  /* 0x0000001002007844 */ /* 0x000fe20000000200 */
[----:B------:R-:W-:-:S02]  /*6c30*/  LEA R92, R92, UR19, 0x4 ;  /* 0x000000135c5c7c11 */ /* 0x000fc4000f8e20ff */
[----:B------:R-:W-:Y:S01]  /*6c40*/  SHF.R.U32.HI R31, RZ, 0x8, R50 ;  /* 0x00000008ff1f7819 */ /* 0x000fe20000011632 */
[----:B------:R-:W-:Y:S01]  /*6c50*/  BAR.SYNC.DEFER_BLOCKING 0x0 ;  /* 0x0000000000007b1d */ /* 0x000fe20000010000 */
[----:B------:R-:W-:Y:S02]  /*6c60*/  LOP3.LUT R29, R29, 0xffff, RZ, 0xc0, !PT ;  /* 0x0000ffff1d1d7812 */ /* 0x000fe400078ec0ff */
[----:B------:R-:W-:Y:S02]  /*6c70*/  LOP3.LUT R42, R31, 0xffff, RZ, 0xc0, !PT ;  /* 0x0000ffff1f2a7812 */ /* 0x000fe400078ec0ff */
[----:B------:R-:W-:Y:S02]  /*6c80*/  F2FP.SATFINITE.E4M3.F32.PACK_AB_MERGE_C R54, R55, R54, RZ ;  /* 0x000000363736723e */ /* 0x000fe400048070ff */
[----:B------:R-:W-:Y:S02]  /*6c90*/  PRMT R40, R40, 0x3340, R29 ;  /* 0x0000334028287816 */ /* 0x000fe4000000001d */
[----:B------:R-:W-:-:S02]  /*6ca0*/  PRMT R31, R42, 0x3340, R1 ;  /* 0x000033402a1f7816 */ /* 0x000fc40000000001 */
[----:B------:R-:W-:Y:S02]  /*6cb0*/  SHF.R.U32.HI R29, RZ, 0x8, R80 ;  /* 0x00000008ff1d7819 */ /* 0x000fe40000011650 */
[----:B------:R-:W-:Y:S01]  /*6cc0*/  PRMT R38, R38, 0x5410, R41 ;  /* 0x0000541026267816 */ /* 0x000fe20000000029 */
[----:B------:R-:W0:Y:S01]  /*6cd0*/  LDC.64 R80, c[0x0][0x228] ;  /* 0x00008a00ff507b82 */ /* 0x000e220000000a00 */
[----:B------:R-:W-:Y:S02]  /*6ce0*/  PRMT R31, R40, 0x5410, R31 ;  /* 0x00005410281f7816 */ /* 0x000fe4000000001f */
[----:B------:R-:W-:Y:S02]  /*6cf0*/  LOP3.LUT R3, R3, 0xffff, RZ, 0xc0, !PT ;  /* 0x0000ffff03037812 */ /* 0x000fe400078ec0ff */
[----:B------:R-:W-:Y:S02]  /*6d00*/  LOP3.LUT R54, R54, 0xffff, RZ, 0xc0, !PT ;  /* 0x0000ffff36367812 */ /* 0x000fe400078ec0ff */
[----:B------:R-:W-:-:S02]  /*6d10*/  LOP3.LUT R42, R29, 0xffff, RZ, 0xc0, !PT ;  /* 0x0000ffff1d2a7812 */ /* 0x000fc400078ec0ff */
[--C-:B------:R-:W-:Y:S01]  /*6d20*/  PRMT R28, R26, 0x4210, R3.reuse ;  /* 0x000042101a1c7816 */ /* 0x100fe20000000003 */
[----:B------:R-:W2:Y:S01]  /*6d30*/  LDS.128 R20, [R92] ;  /* 0x000000005c147984 */ /* 0x000ea20000000c00 */
[----:B------:R-:W-:Y:S02]  /*6d40*/  PRMT R29, R38, 0x5210, R3 ;  /* 0x00005210261d7816 */ /* 0x000fe40000000003 */
[--C-:B------:R-:W-:Y:S02]  /*6d50*/  PRMT R30, R15, 0x4210, R54.reuse ;  /* 0x000042100f1e7816 */ /* 0x100fe40000000036 */
[----:B------:R-:W-:Y:S01]  /*6d60*/  PRMT R31, R31, 0x5210, R54 ;  /* 0x000052101f1f7816 */ /* 0x000fe20000000036 */
[----:B------:R-:W-:Y:S01]  /*6d70*/  BAR.SYNC.DEFER_BLOCKING 0x0 ;  /* 0x0000000000007b1d */ /* 0x000fe20000010000 */
[----:B------:R-:W-:Y:S02]  /*6d80*/  F2FP.SATFINITE.E4M3.F32.PACK_AB_MERGE_C R69, R69, R68, RZ ;  /* 0x000000444545723e */ /* 0x000fe400048070ff */
[----:B------:R-:W-:-:S02]  /*6d90*/  F2FP.SATFINITE.E4M3.F32.PACK_AB_MERGE_C R70, R71, R70, RZ ;  /* 0x000000464746723e */ /* 0x000fc400048070ff */
[----:B------:R-:W-:Y:S02]  /*6da0*/  PRMT R44, R44, 0x3340, R1 ;  /* 0x000033402c2c7816 */ /* 0x000fe40000000001 */
[----:B------:R-:W-:Y:S02]  /*6db0*/  LOP3.LUT R69, R69, 0xffff, RZ, 0xc0, !PT ;  /* 0x0000ffff45457812 */ /* 0x000fe400078ec0ff */
[----:B------:R-:W-:Y:S02]  /*6dc0*/  PRMT R44, R33, 0x5410, R44 ;  /* 0x00005410212c7816 */ /* 0x000fe4000000002c */
[----:B------:R-:W-:Y:S02]  /*6dd0*/  PRMT R32, R32, 0x5410, R35 ;  /* 0x0000541020207816 */ /* 0x000fe40000000023 */
[----:B------:R-:W-:Y:S02]  /*6de0*/  LOP3.LUT R3, R70, 0xffff, RZ, 0xc0, !PT ;  /* 0x0000ffff46037812 */ /* 0x000fe400078ec0ff */
[----:B------:R-:W-:-:S02]  /*6df0*/  PRMT R68, R14, 0x4210, R69 ;  /* 0x000042100e447816 */ /* 0x000fc40000000045 */
[----:B------:R-:W-:Y:S02]  /*6e00*/  PRMT R69, R44, 0x5210, R69 ;  /* 0x000052102c457816 */ /* 0x000fe40000000045 */
[--C-:B------:R-:W-:Y:S02]  /*6e10*/  PRMT R70, R8, 0x4210, R3.reuse ;  /* 0x0000421008467816 */ /* 0x100fe40000000003 */
[----:B------:R-:W-:Y:S01]  /*6e20*/  PRMT R71, R32, 0x5210, R3 ;  /* 0x0000521020477816 */ /* 0x000fe20000000003 */
[----:B------:R-:W3:Y:S01]  /*6e30*/  LDC R8, c[0x0][0x278] ;  /* 0x00009e00ff087b82 */ /* 0x000ee20000000800 */
[C---:B------:R-:W-:Y:S01]  /*6e40*/  ISETP.GE.U32.AND P1, PT, R4.reuse, 0x7f800000, PT ;  /* 0x7f8000000400780c */ /* 0x040fe20003f26070 */
[----:B------:R4:W-:Y:S01]  /*6e50*/  STSM.16.M88.4 [R2], R28 ;  /* 0x0000001c02007844 */ /* 0x0009e20000000200 */
[----:B------:R-:W-:Y:S02]  /*6e60*/  ISETP.GE.U32.AND P2, PT, R5, 0x7f800000, PT ;  /* 0x7f8000000500780c */ /* 0x000fe40003f46070 */
[----:B------:R-:W-:-:S03]  /*6e70*/  FSETP.NEU.AND P0, PT, R4, RZ, PT ;  /* 0x000000ff0400720b */ /* 0x000fc60003f0d000 */
[----:B------:R-:W-:Y:S01]  /*6e80*/  BAR.SYNC.DEFER_BLOCKING 0x0 ;  /* 0x0000000000007b1d */ /* 0x000fe20000010000 */
[----:B------:R-:W-:Y:S02]  /*6e90*/  F2FP.SATFINITE.E4M3.F32.PACK_AB_MERGE_C R84, R85, R84, RZ ;  /* 0x000000545554723e */ /* 0x000fe400048070ff */
[----:B------:R-:W-:Y:S02]  /*6ea0*/  F2FP.SATFINITE.E4M3.F32.PACK_AB_MERGE_C R86, R87, R86, RZ ;  /* 0x000000565756723e */ /* 0x000fe400048070ff */
[----:B------:R-:W-:Y:S02]  /*6eb0*/  PRMT R42, R42, 0x3340, R1 ;  /* 0x000033402a2a7816 */ /* 0x000fe40000000001 */
[----:B------:R-:W-:Y:S01]  /*6ec0*/  LOP3.LUT R84, R84, 0xffff, RZ, 0xc0, !PT ;  /* 0x0000ffff54547812 */ /* 0x000fe200078ec0ff */
[----:B------:R-:W-:Y:S01]  /*6ed0*/  @P1 IMAD.MOV.U32 R7, RZ, RZ, 0x7f800000 ;  /* 0x7f800000ff071424 */ /* 0x000fe200078e00ff */
[----:B------:R-:W-:Y:S02]  /*6ee0*/  PRMT R27, R27, 0x5410, R42 ;  /* 0x000054101b1b7816 */ /* 0x000fe4000000002a */
[----:B------:R-:W-:Y:S01]  /*6ef0*/  LOP3.LUT R3, R86, 0xffff, RZ, 0xc0, !PT ;  /* 0x0000ffff56037812 */ /* 0x000fe200078ec0ff */
[----:B------:R-:W-:Y:S01]  /*6f00*/  @P1 FFMA.FTZ R13, R4, R7, +INF ;  /* 0x7f800000040d1423 */ /* 0x000fe20000010007 */
[----:B------:R-:W-:Y:S01]  /*6f10*/  @P2 IMAD.MOV.U32 R4, RZ, RZ, 0x7f800000 ;  /* 0x7f800000ff042424 */ /* 0x000fe200078e00ff */
[----:B------:R-:W-:-:S02]  /*6f20*/  FSETP.NEU.AND P1, PT, R5, RZ, PT ;  /* 0x000000ff0500720b */ /* 0x000fc40003f2d000 */
[----:B------:R-:W-:Y:S01]  /*6f30*/  LOP3.LUT R122, R124, 0xff, RZ, 0xc0, !PT ;  /* 0x000000ff7c7a7812 */ /* 0x000fe200078ec0ff */
[----:B------:R-:W-:Y:S01]  /*6f40*/  @P2 FFMA.FTZ R11, R5, R4, +INF ;  /* 0x7f800000050b2423 */ /* 0x000fe20000010004 */
[--C-:B------:R-:W-:Y:S02]  /*6f50*/  PRMT R48, R25, 0x4210, R84.reuse ;  /* 0x0000421019307816 */ /* 0x100fe40000000054 */
[----:B------:R-:W-:Y:S01]  /*6f60*/  PRMT R49, R27, 0x5210, R84 ;  /* 0x000052101b317816 */ /* 0x000fe20000000054 */
[----:B-1----:R-:W-:Y:S01]  /*6f70*/  IMAD R120, R120, 0x100, R122 ;  /* 0x0000010078787824 */ /* 0x002fe200078e027a */
[--C-:B------:R-:W-:Y:S01]  /*6f80*/  PRMT R50, R24, 0x4210, R3.reuse ;  /* 0x0000421018327816 */ /* 0x100fe20000000003 */
[----:B------:R-:W1:Y:S01]  /*6f90*/  LDS.128 R16, [R92] ;  /* 0x000000005c107984 */ /* 0x000e620000000c00 */
[----:B------:R-:W-:Y:S01]  /*6fa0*/  PRMT R51, R34, 0x5210, R3 ;  /* 0x0000521022337816 */ /* 0x000fe20000000003 */
[----:B------:R-:W-:Y:S01]  /*6fb0*/  IMAD R3, R120, UR5, RZ ;  /* 0x0000000578037c24 */ /* 0x000fe2000f8e02ff */
[----:B------:R-:W-:Y:S01]  /*6fc0*/  SHF.R.U32.HI R9, RZ, 0x8, R124 ;  /* 0x00000008ff097819 */ /* 0x000fe2000001167c */
[----:B------:R-:W-:Y:S01]  /*6fd0*/  BAR.SYNC.DEFER_BLOCKING 0x0 ;  /* 0x0000000000007b1d */ /* 0x000fe20000010000 */
[----:B--2---:R-:W-:Y:S01]  /*6fe0*/  PRMT R27, R23, 0x7773, RZ ;  /* 0x00007773171b7816 */ /* 0x004fe200000000ff */
[----:B------:R-:W-:Y:S01]  /*6ff0*/  USHF.R.S32.HI UR5, URZ, 0x1f, UR4 ;  /* 0x0000001f3f057899 */ /* 0x000fe20008011404 */
[----:B------:R-:W-:-:S02]  /*7000*/  SGXT.U32 R9, R9, 0x1 ;  /* 0x000000010909781a */ /* 0x000fc40000000000 */
[C---:B------:R-:W-:Y:S02]  /*7010*/  PRMT R35, R23.reuse, 0x7772, RZ ;  /* 0x0000777217237816 */ /* 0x040fe400000000ff */
[----:B------:R-:W-:Y:S02]  /*7020*/  PRMT R43, R23, 0x7771, RZ ;  /* 0x00007771172b7816 */ /* 0x000fe400000000ff */
[C---:B----4-:R-:W-:Y:S02]  /*7030*/  PRMT R30, R20.reuse, 0x7773, RZ ;  /* 0x00007773141e7816 */ /* 0x050fe400000000ff */
[C---:B------:R-:W-:Y:S02]  /*7040*/  PRMT R41, R20.reuse, 0x7772, RZ ;  /* 0x0000777214297816 */ /* 0x040fe400000000ff */
[C---:B------:R-:W-:Y:S02]  /*7050*/  PRMT R33, R20.reuse, 0x7771, RZ ;  /* 0x0000777114217816 */ /* 0x040fe400000000ff */
[----:B------:R-:W-:-:S02]  /*7060*/  PRMT R55, R20, 0x7770, RZ ;  /* 0x0000777014377816 */ /* 0x000fc400000000ff */
[C---:B------:R-:W-:Y:S02]  /*7070*/  PRMT R29, R21.reuse, 0x7773, RZ ;  /* 0x00007773151d7816 */ /* 0x040fe400000000ff */
[C---:B------:R-:W-:Y:S02]  /*7080*/  PRMT R39, R21.reuse, 0x7772, RZ ;  /* 0x0000777215277816 */ /* 0x040fe400000000ff */
[C---:B------:R-:W-:Y:S02]  /*7090*/  PRMT R47, R21.reuse, 0x7771, RZ ;  /* 0x00007771152f7816 */ /* 0x040fe400000000ff */
[----:B------:R-:W-:Y:S01]  /*70a0*/  PRMT R53, R21, 0x7770, RZ ;  /* 0x0000777015357816 */ /* 0x000fe200000000ff */
[----:B------:R2:W-:Y:S01]  /*70b0*/  STSM.16.M88.4 [R2], R68 ;  /* 0x0000004402007844 */ /* 0x0005e20000000200 */
[----:B---3--:R-:W-:Y:S01]  /*70c0*/  IMAD R21, R9, R8, RZ ;  /* 0x0000000809157224 */ /* 0x008fe200078e02ff */
[----:B0-----:R-:W-:Y:S01]  /*70d0*/  IADD3 R80, P2, P3, R3, UR4, R80 ;  /* 0x0000000403507c10 */ /* 0x001fe2000fb5e050 */
[----:B------:R-:W-:Y:S01]  /*70e0*/  ULDC UR4, c[0x0][0x27c] ;  /* 0x00009f0000047ab9 */ /* 0x000fe20000000800 */
[----:B------:R-:W-:Y:S01]  /*70f0*/  BAR.SYNC.DEFER_BLOCKING 0x0 ;  /* 0x0000000000007b1d */ /* 0x000fe20000010000 */
[----:B------:R-:W-:Y:S01]  /*7100*/  SHF.R.S32.HI R20, RZ, 0x1f, R3 ;  /* 0x0000001fff147819 */ /* 0x000fe20000011403 */
[----:B------:R-:W-:Y:S01]  /*7110*/  UIMAD UR4, UR18, UR4, URZ ;  /* 0x00000004120472a4 */ /* 0x000fe2000f8e023f */
[----:B------:R-:W-:-:S02]  /*7120*/  LEA.HI R31, R124, 0x6, RZ, 0x18 ;  /* 0x000000067c1f7811 */ /* 0x000fc400078fc0ff */
[----:B------:R-:W-:Y:S01]  /*7130*/  IADD3.X R81, R20, UR5, R81, P2, P3 ;  /* 0x0000000514517c10 */ /* 0x000fe200097e6451 */
[----:B------:R-:W-:Y:S01]  /*7140*/  USHF.L.U32 UR6, UR4, 0x2, URZ ;  /* 0x0000000204067899 */ /* 0x000fe2000800063f */
[----:B------:R-:W-:Y:S01]  /*7150*/  PRMT R28, R22, 0x7773, RZ ;  /* 0x00007773161c7816 */ /* 0x000fe200000000ff */
[----:B------:R-:W-:Y:S01]  /*7160*/  UIMAD.WIDE UR4, UR4, 0x4, URZ ;  /* 0x00000004040478a5 */ /* 0x000fe2000f8e023f */
[C---:B-1----:R-:W-:Y:S02]  /*7170*/  PRMT R93, R17.reuse, 0x7773, RZ ;  /* 0x00007773115d7816 */ /* 0x042fe400000000ff */
[C---:B------:R-:W-:Y:S02]  /*7180*/  PRMT R100, R17.reuse, 0x7772, RZ ;  /* 0x0000777211647816 */ /* 0x040fe400000000ff */
[C---:B------:R-:W-:Y:S02]  /*7190*/  PRMT R3, R17.reuse, 0x7771, RZ ;  /* 0x0000777111037816 */ /* 0x040fe400000000ff */
[----:B------:R-:W-:-:S02]  /*71a0*/  PRMT R24, R17, 0x7770, RZ ;  /* 0x0000777011187816 */ /* 0x000fc400000000ff */
[C---:B------:R-:W-:Y:S02]  /*71b0*/  PRMT R103, R18.reuse, 0x7773, RZ ;  /* 0x0000777312677816 */ /* 0x040fe400000000ff */
[C---:B------:R-:W-:Y:S02]  /*71c0*/  PRMT R98, R18.reuse, 0x7772, RZ ;  /* 0x0000777212627816 */ /* 0x040fe400000000ff */
[C---:B------:R-:W-:Y:S02]  /*71d0*/  PRMT R14, R18.reuse, 0x7771, RZ ;  /* 0x00007771120e7816 */ /* 0x040fe400000000ff */
[----:B------:R-:W-:Y:S01]  /*71e0*/  PRMT R25, R18, 0x7770, RZ ;  /* 0x0000777012197816 */ /* 0x000fe200000000ff */
[----:B------:R-:W0:Y:S01]  /*71f0*/  LDS.128 R4, [R92] ;  /* 0x000000005c047984 */ /* 0x000e220000000c00 */
[----:B------:R-:W-:Y:S02]  /*7200*/  IADD3 R18, P2, R21, R80, RZ ;  /* 0x0000005015127210 */ /* 0x000fe40007f5e0ff */
[C---:B------:R-:W-:Y:S01]  /*7210*/  PRMT R101, R19.reuse, 0x7773, RZ ;  /* 0x0000777313657816 */ /* 0x040fe200000000ff */
[----:B------:R-:W-:Y:S01]  /*7220*/  BAR.SYNC.DEFER_BLOCKING 0x0 ;  /* 0x0000000000007b1d */ /* 0x000fe20000010000 */
[----:B------:R-:W-:-:S02]  /*7230*/  PRMT R96, R19, 0x7772, RZ ;  /* 0x0000777213607816 */ /* 0x000fc400000000ff */
[C---:B------:R-:W-:Y:S02]  /*7240*/  PRMT R9, R19.reuse, 0x7771, RZ ;  /* 0x0000777113097816 */ /* 0x040fe400000000ff */
[----:B------:R-:W-:Y:S02]  /*7250*/  PRMT R15, R19, 0x7770, RZ ;  /* 0x00007770130f7816 */ /* 0x000fe400000000ff */
[----:B------:R-:W-:Y:S02]  /*7260*/  LEA.HI.X.SX32 R19, R21, R81, 0x1, P2 ;  /* 0x0000005115137211 */ /* 0x000fe400010f0eff */
[C---:B------:R-:W-:Y:S02]  /*7270*/  PRMT R91, R16.reuse, 0x7773, RZ ;  /* 0x00007773105b7816 */ /* 0x040fe400000000ff */
[C---:B------:R-:W-:Y:S02]  /*7280*/  PRMT R102, R16.reuse, 0x7772, RZ ;  /* 0x0000777210667816 */ /* 0x040fe400000000ff */
[----:B------:R-:W-:-:S02]  /*7290*/  PRMT R26, R16, 0x7770, RZ ;  /* 0x00007770101a7816 */ /* 0x000fc400000000ff */
[C---:B------:R-:W-:Y:S02]  /*72a0*/  PRMT R37, R22.reuse, 0x7772, RZ ;  /* 0x0000777216257816 */ /* 0x040fe400000000ff */
[----:B------:R-:W-:Y:S02]  /*72b0*/  PRMT R45, R22, 0x7771, RZ ;  /* 0x00007771162d7816 */ /* 0x000fe400000000ff */
[C---:B------:R-:W-:Y:S02]  /*72c0*/  LEA.HI R63, R124.reuse, 0x46, RZ, 0x18 ;  /* 0x000000467c3f7811 */ /* 0x040fe400078fc0ff */
[C---:B------:R-:W-:Y:S02]  /*72d0*/  LEA.HI R57, R124.reuse, 0x5a, RZ, 0x18 ;  /* 0x0000005a7c397811 */ /* 0x040fe400078fc0ff */
[C---:B------:R-:W-:Y:S01]  /*72e0*/  LEA.HI R61, R124.reuse, 0x5e, RZ, 0x18 ;  /* 0x0000005e7c3d7811 */ /* 0x040fe200078fc0ff */
[----:B------:R1:W-:Y:S01]  /*72f0*/  STSM.16.M88.4 [R2], R48 ;  /* 0x0000003002007844 */ /* 0x0003e20000000200 */
[----:B------:R-:W-:Y:S01]  /*7300*/  IMAD R34, R63, R8, RZ ;  /* 0x000000083f227224 */ /* 0x000fe200078e02ff */
[C---:B------:R-:W-:Y:S01]  /*7310*/  LEA.HI R65, R124.reuse, 0x62, RZ, 0x18 ;  /* 0x000000627c417811 */ /* 0x040fe200078fc0ff */
[----:B------:R-:W-:Y:S01]  /*7320*/  BAR.SYNC.DEFER_BLOCKING 0x0 ;  /* 0x0000000000007b1d */ /* 0x000fe20000010000 */
[----:B--2---:R-:W-:-:S02]  /*7330*/  LEA.HI R69, R124, 0x66, RZ, 0x18 ;  /* 0x000000667c457811 */ /* 0x004fc400078fc0ff */
[C---:B------:R-:W-:Y:S02]  /*7340*/  LEA.HI R79, R124.reuse, 0x76, RZ, 0x18 ;  /* 0x000000767c4f7811 */ /* 0x040fe400078fc0ff */
[C---:B------:R-:W-:Y:S02]  /*7350*/  LEA.HI R83, R124.reuse, 0x7a, RZ, 0x18 ;  /* 0x0000007a7c537811 */ /* 0x040fe400078fc0ff */
[----:B------:R-:W-:Y:S02]  /*7360*/  LEA.HI R73, R124, 0x6a, RZ, 0x18 ;  /* 0x0000006a7c497811 */ /* 0x000fe400078fc0ff */
[C---:B0-----:R-:W-:Y:S02]  /*7370*/  PRMT R113, R6.reuse, 0x7773, RZ ;  /* 0x0000777306717816 */ /* 0x041fe400000000ff */
[----:B------:R-:W-:Y:S02]  /*7380*/  PRMT R115, R6, 0x7772, RZ ;  /* 0x0000777206737816 */ /* 0x000fe400000000ff */
[----:B-1----:R-:W-:-:S02]  /*7390*/  PRMT R49, R23, 0x7770, RZ ;  /* 0x0000777017317816 */ /* 0x002fc400000000ff */
[----:B------:R-:W-:Y:S02]  /*73a0*/  LEA.HI R23, R124, 0x2, RZ, 0x18 ;  /* 0x000000027c177811 */ /* 0x000fe400078fc0ff */
[C---:B------:R-:W-:Y:S02]  /*73b0*/  PRMT R117, R6.reuse, 0x7771, RZ ;  /* 0x0000777106757816 */ /* 0x040fe400000000ff */
[----:B------:R-:W-:Y:S01]  /*73c0*/  PRMT R90, R6, 0x7770, RZ ;  /* 0x00007770065a7816 */ /* 0x000fe200000000ff */
[-C--:B------:R-:W-:Y:S01]  /*73d0*/  IMAD R17, R23, R8.reuse, RZ ;  /* 0x0000000817117224 */ /* 0x080fe200078e02ff */
[----:B------:R-:W-:Y:S01]  /*73e0*/  PRMT R95, R4, 0x7773, RZ ;  /* 0x00007773045f7816 */ /* 0x000fe200000000ff */
[----:B------:R-:W-:Y:S01]  /*73f0*/  IMAD R23, R8, 0x4, R21 ;  /* 0x0000000408177824 */ /* 0x000fe200078e0215 */
[C---:B------:R-:W-:Y:S01]  /*7400*/  PRMT R97, R4.reuse, 0x7772, RZ ;  /* 0x0000777204617816 */ /* 0x040fe200000000ff */
[----:B------:R-:W-:Y:S01]  /*7410*/  IMAD R6, R31, R8, RZ ;  /* 0x000000081f067224 */ /* 0x000fe200078e02ff */
[C---:B------:R-:W-:Y:S01]  /*7420*/  PRMT R99, R4.reuse, 0x7771, RZ ;  /* 0x0000777104637816 */ /* 0x040fe200000000ff */
[----:B------:R0:W-:Y:S01]  /*7430*/  STG.E.U8 desc[UR24][R18.64], R55 ;  /* 0x0000003712007986 */ /* 0x0001e2000c101118 */
[----:B------:R-:W-:-:S02]  /*7440*/  PRMT R111, R4, 0x7770, RZ ;  /* 0x00007770046f7816 */ /* 0x000fc400000000ff */
[C---:B------:R-:W-:Y:S02]  /*7450*/  PRMT R121, R7.reuse, 0x7773, RZ ;  /* 0x0000777307797816 */ /* 0x040fe400000000ff */
[C---:B------:R-:W-:Y:S02]  /*7460*/  PRMT R123, R7.reuse, 0x7772, RZ ;  /* 0x00007772077b7816 */ /* 0x040fe400000000ff */
[C---:B------:R-:W-:Y:S02]  /*7470*/  PRMT R125, R7.reuse, 0x7771, RZ ;  /* 0x00007771077d7816 */ /* 0x040fe400000000ff */
[----:B------:R-:W-:Y:S01]  /*7480*/  PRMT R94, R7, 0x7770, RZ ;  /* 0x00007770075e7816 */ /* 0x000fe200000000ff */
[----:B------:R-:W-:Y:S01]  /*7490*/  IMAD R7, R8, 0x4, R23 ;  /* 0x0000000408077824 */ /* 0x000fe200078e0217 */
[----:B------:R-:W-:Y:S02]  /*74a0*/  IADD3 R4, P2, R23, R80, RZ ;  /* 0x0000005017047210 */ /* 0x000fe40007f5e0ff */
[----:B------:R-:W-:-:S02]  /*74b0*/  LEA.HI R31, R124, 0xa, RZ, 0x18 ;  /* 0x0000000a7c1f7811 */ /* 0x000fc400078fc0ff */
[----:B------:R-:W-:Y:S02]  /*74c0*/  PRMT R2, R16, 0x7771, RZ ;  /* 0x0000777110027816 */ /* 0x000fe400000000ff */
[----:B------:R-:W-:Y:S01]  /*74d0*/  IADD3 R16, P3, R17, R80, RZ ;  /* 0x0000005011107210 */ /* 0x000fe20007f7e0ff */
[----:B------:R-:W-:Y:S01]  /*74e0*/  IMAD R31, R31, R8, RZ ;  /* 0x000000081f1f7224 */ /* 0x000fe200078e02ff */
[C---:B------:R-:W-:Y:S02]  /*74f0*/  PRMT R105, R5.reuse, 0x7773, RZ ;  /* 0x0000777305697816 */ /* 0x040fe400000000ff */
[C---:B------:R-:W-:Y:S02]  /*7500*/  PRMT R107, R5.reuse, 0x7772, RZ ;  /* 0x00007772056b7816 */ /* 0x040fe400000000ff */
[C---:B------:R-:W-:Y:S02]  /*7510*/  PRMT R109, R5.reuse, 0x7771, RZ ;  /* 0x00007771056d7816 */ /* 0x040fe400000000ff */
[----:B------:R-:W-:-:S02]  /*7520*/  PRMT R119, R5, 0x7770, RZ ;  /* 0x0000777005777816 */ /* 0x000fc400000000ff */
[----:B------:R-:W-:Y:S02]  /*7530*/  PRMT R51, R22, 0x7770, RZ ;  /* 0x0000777016337816 */ /* 0x000fe400000000ff */
[-C--:B------:R-:W-:Y:S02]  /*7540*/  LEA.HI.X.SX32 R5, R23, R81.reuse, 0x1, P2 ;  /* 0x0000005117057211 */ /* 0x080fe400010f0eff */
[-C--:B------:R-:W-:Y:S02]  /*7550*/  IADD3 R22, P2, R7, R80.reuse, RZ ;  /* 0x0000005007167210 */ /* 0x080fe40007f5e0ff */
[-C--:B------:R-:W-:Y:S02]  /*7560*/  LEA.HI.X.SX32 R17, R17, R81.reuse, 0x1, P3 ;  /* 0x0000005111117211 */ /* 0x080fe400018f0eff */
[----:B0-----:R-:W-:Y:S02]  /*7570*/  LEA.HI R19, R124, 0xe, RZ, 0x18 ;  /* 0x0000000e7c137811 */ /* 0x001fe400078fc0ff */
[-C--:B------:R-:W-:Y:S01]  /*7580*/  IADD3 R20, P3, R6, R80.reuse, RZ ;  /* 0x0000005006147210 */ /* 0x080fe20007f7e0ff */
[----:B------:R0:W-:Y:S01]  /*7590*/  STG.E.U8 desc[UR24][R16.64], R53 ;  /* 0x0000003510007986 */ /* 0x0001e2000c101118 */
[-C--:B------:R-:W-:Y:S01]  /*75a0*/  LEA.HI.X.SX32 R23, R7, R81.reuse, 0x1, P2 ;  /* 0x0000005107177211 */ /* 0x080fe200010f0eff */
[----:B------:R-:W-:Y:S01]  /*75b0*/  IMAD R7, R8, 0x4, R7 ;  /* 0x0000000408077824 */ /* 0x000fe200078e0207 */
[----:B------:R-:W-:Y:S01]  /*75c0*/  IADD3 R18, P2, R31, R80, RZ ;  /* 0x000000501f127210 */ /* 0x000fe20007f5e0ff */
[----:B------:R1:W-:Y:S01]  /*75d0*/  STG.E.U8 desc[UR24][R4.64], R51 ;  /* 0x0000003304007986 */ /* 0x0003e2000c101118 */
[----:B------:R-:W-:-:S02]  /*75e0*/  LEA.HI.X.SX32 R21, R6, R81, 0x1, P3 ;  /* 0x0000005106157211 */ /* 0x000fc400018f0eff */
[----:B------:R-:W-:Y:S02]  /*75f0*/  IADD3 R6, P3, R7, R80, RZ ;  /* 0x0000005007067210 */ /* 0x000fe40007f7e0ff */
[C---:B------:R-:W-:Y:S01]  /*7600*/  LEA.HI R75, R124.reuse, 0x6e, RZ, 0x18 ;  /* 0x0000006e7c4b7811 */ /* 0x040fe200078fc0ff */
[----:B------:R2:W-:Y:S01]  /*7610*/  STG.E.U8 desc[UR24][R20.64], R49 ;  /* 0x0000003114007986 */ /* 0x0005e2000c101118 */
[----:B------:R-:W-:Y:S01]  /*7620*/  LEA.HI R77, R124, 0x72, RZ, 0x18 ;  /* 0x000000727c4d7811 */ /* 0x000fe200078fc0ff */
[----:B0-----:R-:W-:Y:S01]  /*7630*/  IMAD R17, R19, R8, RZ ;  /* 0x0000000813117224 */ /* 0x001fe200078e02ff */
[-C--:B------:R-:W-:Y:S01]  /*7640*/  LEA.HI.X.SX32 R19, R31, R81.reuse, 0x1, P2 ;  /* 0x000000511f137211 */ /* 0x080fe200010f0eff */
[----:B------:R-:W-:Y:S01]  /*7650*/  IMAD R31, R8, 0x4, R7 ;  /* 0x00000004081f7824 */ /* 0x000fe200078e0207 */
[----:B------:R0:W-:Y:S01]  /*7660*/  STG.E.U8 desc[UR24][R22.64], R33 ;  /* 0x0000002116007986 */ /* 0x0001e2000c101118 */
[----:B-1----:R-:W-:Y:S02]  /*7670*/  LEA.HI R5, R124, 0x12, RZ, 0x18 ;  /* 0x000000127c057811 */ /* 0x002fe400078fc0ff */
[----:B------:R-:W-:Y:S01]  /*7680*/  IADD3 R4, P2, R17, R80, RZ ;  /* 0x0000005011047210 */ /* 0x000fe20007f5e0ff */
[----:B------:R1:W-:Y:S01]  /*7690*/  STG.E.U8 desc[UR24][R18.64], R47 ;  /* 0x0000002f12007986 */ /* 0x0003e2000c101118 */
[----:B------:R-:W-:-:S02]  /*76a0*/  LEA.HI.X.SX32 R7, R7, R81, 0x1, P3 ;  /* 0x0000005107077211 */ /* 0x000fc400018f0eff */
[----:B------:R-:W-:Y:S01]  /*76b0*/  IADD3 R16, P3, R31, R80, RZ ;  /* 0x000000501f107210 */ /* 0x000fe20007f7e0ff */
[----:B--2---:R-:W-:Y:S01]  /*76c0*/  IMAD R21, R5, R8, RZ ;  /* 0x0000000805157224 */ /* 0x004fe200078e02ff */
[-C--:B------:R-:W-:Y:S01]  /*76d0*/  LEA.HI.X.SX32 R5, R17, R81.reuse, 0x1, P2 ;  /* 0x0000005111057211 */ /* 0x080fe200010f0eff */
[----:B------:R2:W-:Y:S01]  /*76e0*/  STG.E.U8 desc[UR24][R6.64], R45 ;  /* 0x0000002d06007986 */ /* 0x0005e2000c101118 */
[-C--:B------:R-:W-:Y:S01]  /*76f0*/  LEA.HI.X.SX32 R17, R31, R81.reuse, 0x1, P3 ;  /* 0x000000511f117211 */ /* 0x080fe200018f0eff */
[----:B0-----:R-:W-:Y:S01]  /*7700*/  IMAD R33, R8, 0x4, R31 ;  /* 0x0000000408217824 */ /* 0x001fe200078e021f */
[C---:B------:R-:W-:Y:S01]  /*7710*/  LEA.HI R23, R124.reuse, 0x16, RZ, 0x18 ;  /* 0x000000167c177811 */ /* 0x040fe200078fc0ff */
[----:B------:R0:W-:Y:S01]  /*7720*/  STG.E.U8 desc[UR24][R4.64], R43 ;  /* 0x0000002b04007986 */ /* 0x0001e2000c101118 */
[-C--:B------:R-:W-:Y:S02]  /*7730*/  IADD3 R20, P2, R21, R80.reuse, RZ ;  /* 0x0000005015147210 */ /* 0x080fe40007f5e0ff */
[----:B------:R-:W-:Y:S01]  /*7740*/  IADD3 R22, P3, R33, R80, RZ ;  /* 0x0000005021167210 */ /* 0x000fe20007f7e0ff */
[-C--:B-1----:R-:W-:Y:S01]  /*7750*/  IMAD R18, R23, R8.reuse, RZ ;  /* 0x0000000817127224 */ /* 0x082fe200078e02ff */
[----:B------:R-:W-:Y:S01]  /*7760*/  LEA.HI R19, R124, 0x1a, RZ, 0x18 ;  /* 0x0000001a7c137811 */ /* 0x000fe200078fc0ff */
[----:B------:R1:W-:Y:S01]  /*7770*/  STG.E.U8 desc[UR24][R16.64], R41 ;  /* 0x0000002910007986 */ /* 0x0003e2000c101118 */
[-C--:B------:R-:W-:Y:S01]  /*7780*/  LEA.HI.X.SX32 R23, R33, R81.reuse, 0x1, P3 ;  /* 0x0000005121177211 */ /* 0x080fe200018f0eff */
[----:B------:R-:W-:Y:S01]  /*7790*/  IMAD R33, R8, 0x4, R33 ;  /* 0x0000000408217824 */ /* 0x000fe200078e0221 */
[-C--:B------:R-:W-:Y:S01]  /*77a0*/  LEA.HI.X.SX32 R21, R21, R81.reuse, 0x1, P2 ;  /* 0x0000005115157211 */ /* 0x080fe200010f0eff */
[----:B------:R-:W-:Y:S01]  /*77b0*/  IMAD R19, R19, R8, RZ ;  /* 0x0000000813137224 */ /* 0x000fe200078e02ff */
[-C--:B--2---:R-:W-:Y:S01]  /*77c0*/  IADD3 R6, P2, R18, R80.reuse, RZ ;  /* 0x0000005012067210 */ /* 0x084fe20007f5e0ff */
[----:B------:R-:W-:Y:S01]  /*77d0*/  IMAD R31, R8, 0x4, R33 ;  /* 0x00000004081f7824 */ /* 0x000fe200078e0221 */
[----:B0-----:R-:W-:Y:S01]  /*77e0*/  IADD3 R4, P3, R33, R80, RZ ;  /* 0x0000005021047210 */ /* 0x001fe20007f7e0ff */
[----:B------:R0:W-:Y:S01]  /*77f0*/  STG.E.U8 desc[UR24][R20.64], R39 ;  /* 0x0000002714007986 */ /* 0x0001e2000c101118 */
[----:B------:R-:W-:-:S02]  /*7800*/  LEA.HI.X.SX32 R7, R18, R81, 0x1, P2 ;  /* 0x0000005112077211 */ /* 0x000fc400010f0eff */
[-C--:B------:R-:W-:Y:S01]  /*7810*/  LEA.HI.X.SX32 R5, R33, R81.reuse, 0x1, P3 ;  /* 0x0000005121057211 */ /* 0x080fe200018f0eff */
[----:B------:R2:W-:Y:S01]  /*7820*/  STG.E.U8 desc[UR24][R22.64], R37 ;  /* 0x0000002516007986 */ /* 0x0005e2000c101118 */
[C---:B-1----:R-:W-:Y:S02]  /*7830*/  LEA.HI R17, R124.reuse, 0x1e, RZ, 0x18 ;  /* 0x0000001e7c117811 */ /* 0x042fe400078fc0ff */
[-C--:B------:R-:W-:Y:S01]  /*7840*/  IADD3 R16, P2, R19, R80.reuse, RZ ;  /* 0x0000005013107210 */ /* 0x080fe20007f5e0ff */
[----:B------:R1:W-:Y:S01]  /*7850*/  STG.E.U8 desc[UR24][R6.64], R35 ;  /* 0x0000002306007986 */ /* 0x0003e2000c101118 */
[----:B------:R-:W-:Y:S02]  /*7860*/  IADD3 R18, P3, R31, R80, RZ ;  /* 0x000000501f127210 */ /* 0x000fe40007f7e0ff */
[----:B------:R-:W-:Y:S01]  /*7870*/  LEA.HI R33, R124, 0x26, RZ, 0x18 ;  /* 0x000000267c217811 */ /* 0x000fe200078fc0ff */
[----:B0-----:R-:W-:Y:S01]  /*7880*/  IMAD R21, R17, R8, RZ ;  /* 0x0000000811157224 */ /* 0x001fe200078e02ff */
[-C--:B------:R-:W-:Y:S01]  /*7890*/  LEA.HI.X.SX32 R17, R19, R81.reuse, 0x1, P2 ;  /* 0x0000005113117211 */ /* 0x080fe200010f0eff */
[----:B------:R0:W-:Y:S01]  /*78a0*/  STG.E.U8 desc[UR24][R4.64], R30 ;  /* 0x0000001e04007986 */ /* 0x0001e2000c101118 */
[----:B------:R-:W-:Y:S01]  /*78b0*/  LEA.HI.X.SX32 R19, R31, R81, 0x1, P3 ;  /* 0x000000511f137211 */ /* 0x000fe200018f0eff */
[----:B------:R-:W-:Y:S01]  /*78c0*/  IMAD R31, R8, 0x4, R31 ;  /* 0x00000004081f7824 */ /* 0x000fe200078e021f */
[----:B--2---:R-:W-:Y:S01]  /*78d0*/  LEA.HI R23, R124, 0x22, RZ, 0x18 ;  /* 0x000000227c177811 */ /* 0x004fe200078fc0ff */
[----:B------:R2:W-:Y:S01]  /*78e0*/  STG.E.U8 desc[UR24][R16.64], R29 ;  /* 0x0000001d10007986 */ /* 0x0005e2000c101118 */
[----:B------:R-:W-:-:S02]  /*78f0*/  IADD3 R20, P2, R21, R80, RZ ;  /* 0x0000005015147210 */ /* 0x000fc40007f5e0ff */
[----:B------:R-:W-:Y:S01]  /*7900*/  LEA.HI R41, R124, 0x36, RZ, 0x18 ;  /* 0x000000367c297811 */ /* 0x000fe200078fc0ff */
[----:B------:R-:W-:Y:S01]  /*7910*/  IMAD R22, R23, R8, RZ ;  /* 0x0000000817167224 */ /* 0x000fe200078e02ff */
[-C--:B------:R-:W-:Y:S01]  /*7920*/  LEA.HI.X.SX32 R21, R21, R81.reuse, 0x1, P2 ;  /* 0x0000005115157211 */ /* 0x080fe200010f0eff */
[----:B------:R-:W-:Y:S01]  /*7930*/  IMAD R23, R8, 0x4, R31 ;  /* 0x0000000408177824 */ /* 0x000fe200078e021f */
[CC--:B-1----:R-:W-:Y:S01]  /*7940*/  IADD3 R6, P2, R31.reuse, R80.reuse, RZ ;  /* 0x000000501f067210 */ /* 0x0c2fe20007f5e0ff */
[----:B------:R1:W-:Y:S01]  /*7950*/  STG.E.U8 desc[UR24][R18.64], R28 ;  /* 0x0000001c12007986 */ /* 0x0003e2000c101118 */
[-C--:B0-----:R-:W-:Y:S02]  /*7960*/  IADD3 R4, P3, R22, R80.reuse, RZ ;  /* 0x0000005016047210 */ /* 0x081fe40007f7e0ff */
[-C--:B------:R-:W-:Y:S01]  /*7970*/  LEA.HI.X.SX32 R7, R31, R81.reuse, 0x1, P2 ;  /* 0x000000511f077211 */ /* 0x080fe200010f0eff */
[C---:B--2---:R-:W-:Y:S01]  /*7980*/  IMAD R17, R8.reuse, 0x4, R23 ;  /* 0x0000000408117824 */ /* 0x044fe200078e0217 */
[----:B------:R-:W-:Y:S01]  /*7990*/  IADD3 R30, P2, R23, R80, RZ ;  /* 0x00000050171e7210 */ /* 0x000fe20007f5e0ff */
[----:B------:R-:W-:Y:S01]  /*79a0*/  IMAD R16, R33, R8, RZ ;  /* 0x0000000821107224 */ /* 0x000fe200078e02ff */
[----:B------:R0:W-:Y:S01]  /*79b0*/  STG.E.U8 desc[UR24][R20.64], R27 ;  /* 0x0000001b14007986 */ /* 0x0001e2000c101118 */
[----:B------:R-:W-:Y:S01]  /*79c0*/  IMAD R33, R8, 0x4, R17 ;  /* 0x0000000408217824 */ /* 0x000fe200078e0211 */
[----:B------:R-:W-:-:S02]  /*79d0*/  LEA.HI.X.SX32 R5, R22, R81, 0x1, P3 ;  /* 0x0000005116057211 */ /* 0x000fc400018f0eff */
[-C--:B------:R-:W-:Y:S01]  /*79e0*/  LEA.HI.X.SX32 R31, R23, R81.reuse, 0x1, P2 ;  /* 0x00000051171f7211 */ /* 0x080fe200010f0eff */
[----:B------:R2:W-:Y:S01]  /*79f0*/  STG.E.U8 desc[UR24][R6.64], R26 ;  /* 0x0000001a06007986 */ /* 0x0005e2000c101118 */
[----:B-1----:R-:W-:Y:S02]  /*7a00*/  IADD3 R18, P3, R16, R80, RZ ;  /* 0x0000005010127210 */ /* 0x002fe40007f7e0ff */
[----:B------:R-:W-:Y:S01]  /*7a10*/  LEA.HI R23, R124, 0x2a, RZ, 0x18 ;  /* 0x0000002a7c177811 */ /* 0x000fe200078fc0ff */
[----:B------:R1:W-:Y:S01]  /*7a20*/  STG.E.U8 desc[UR24][R4.64], R24 ;  /* 0x0000001804007986 */ /* 0x0003e2000c101118 */
[-C--:B------:R-:W-:Y:S01]  /*7a30*/  LEA.HI.X.SX32 R19, R16, R81.reuse, 0x1, P3 ;  /* 0x0000005110137211 */ /* 0x080fe200018f0eff */
[----:B0-----:R-:W-:Y:S02]  /*7a40*/  IMAD R21, R8, 0x4, R33 ;  /* 0x0000000408157824 */ /* 0x001fe400078e0221 */
[----:B------:R-:W-:Y:S01]  /*7a50*/  STG.E.U8 desc[UR24][R30.64], R25 ;  /* 0x000000191e007986 */ /* 0x000fe2000c101118 */
[----:B------:R-:W-:Y:S01]  /*7a60*/  IMAD R16, R23, R8, RZ ;  /* 0x0000000817107224 */ /* 0x000fe200078e02ff */
[----:B------:R-:W-:Y:S01]  /*7a70*/  LEA.HI R27, R124, 0x2e, RZ, 0x18 ;  /* 0x0000002e7c1b7811 */ /* 0x000fe200078fc0ff */
[----:B------:R-:W-:Y:S01]  /*7a80*/  IMAD R29, R8, 0x4, R21 ;  /* 0x00000004081d7824 */ /* 0x000fe200078e0215 */
[C---:B--2---:R-:W-:Y:S01]  /*7a90*/  IADD3 R6, P2, R17.reuse, R80, RZ ;  /* 0x0000005011067210 */ /* 0x044fe20007f5e0ff */
[----:B------:R0:W-:Y:S01]  /*7aa0*/  STG.E.U8 desc[UR24][R18.64], R15 ;  /* 0x0000000f12007986 */ /* 0x0001e2000c101118 */
[----:B------:R-:W-:Y:S01]  /*7ab0*/  LEA.HI R45, R124, 0x3e, RZ, 0x18 ;  /* 0x0000003e7c2d7811 */ /* 0x000fe200078fc0ff */
[----:B------:R-:W-:Y:S01]  /*7ac0*/  IMAD R23, R8, 0x4, R29 ;  /* 0x0000000408177824 */ /* 0x000fe200078e021d */
[-C--:B------:R-:W-:Y:S01]  /*7ad0*/  LEA.HI.X.SX32 R7, R17, R81.reuse, 0x1, P2 ;  /* 0x0000005111077211 */ /* 0x080fe200010f0eff */
[----:B------:R-:W-:Y:S01]  /*7ae0*/  IMAD R20, R27, R8, RZ ;  /* 0x000000081b147224 */ /* 0x000fe200078e02ff */
[-C--:B-1----:R-:W-:Y:S01]  /*7af0*/  IADD3 R4, P3, R16, R80.reuse, RZ ;  /* 0x0000005010047210 */ /* 0x082fe20007f7e0ff */
[----:B------:R-:W-:Y:S01]  /*7b00*/  IMAD R17, R8, 0x4, R23 ;  /* 0x0000000408117824 */ /* 0x000fe200078e0217 */
[-C--:B------:R-:W-:Y:S01]  /*7b10*/  IADD3 R32, P2, R33, R80.reuse, RZ ;  /* 0x0000005021207210 */ /* 0x080fe20007f5e0ff */
[----:B------:R1:W-:Y:S01]  /*7b20*/  STG.E.U8 desc[UR24][R6.64], R2 ;  /* 0x0000000206007986 */ /* 0x0003e2000c101118 */
[----:B------:R-:W-:Y:S01]  /*7b30*/  IADD3 R36, P4, R20, R80, RZ ;  /* 0x0000005014247210 */ /* 0x000fe20007f9e0ff */
[-C--:B------:R-:W-:Y:S01]  /*7b40*/  IMAD R26, R45, R8.reuse, RZ ;  /* 0x000000082d1a7224 */ /* 0x080fe200078e02ff */
[-C--:B------:R-:W-:Y:S01]  /*7b50*/  LEA.HI.X.SX32 R5, R16, R81.reuse, 0x1, P3 ;  /* 0x0000005110057211 */ /* 0x080fe200018f0eff */
[----:B0-----:R-:W-:Y:S01]  /*7b60*/  IMAD R19, R8, 0x4, R17 ;  /* 0x0000000408137824 */ /* 0x001fe200078e0211 */
[-C--:B------:R-:W-:Y:S01]  /*7b70*/  LEA.HI.X.SX32 R33, R33, R81.reuse, 0x1, P2 ;  /* 0x0000005121217211 */ /* 0x080fe200010f0eff */
[----:B------:R-:W-:Y:S01]  /*7b80*/  IMAD R45, R57, R8, RZ ;  /* 0x00000008392d7224 */ /* 0x000fe200078e02ff */
[-C--:B------:R-:W-:Y:S01]  /*7b90*/  LEA.HI.X.SX32 R37, R20, R81.reuse, 0x1, P4 ;  /* 0x0000005114257211 */ /* 0x080fe200020f0eff */
[----:B------:R-:W-:Y:S01]  /*7ba0*/  IMAD R25, R8, 0x4, R19 ;  /* 0x0000000408197824 */ /* 0x000fe200078e0213 */
[C---:B------:R-:W-:Y:S01]  /*7bb0*/  LEA.HI R15, R124.reuse, 0x32, RZ, 0x18 ;  /* 0x000000327c0f7811 */ /* 0x040fe200078fc0ff */
[----:B------:R0:W-:Y:S01]  /*7bc0*/  STG.E.U8 desc[UR24][R4.64], R3 ;  /* 0x0000000304007986 */ /* 0x0001e2000c101118 */
[----:B------:R-:W-:Y:S01]  /*7bd0*/  LEA.HI R49, R124, 0x42, RZ, 0x18 ;  /* 0x000000427c317811 */ /* 0x000fe200078fc0ff */
[----:B------:R-:W-:Y:S01]  /*7be0*/  IMAD R27, R8, 0x4, R25 ;  /* 0x00000004081b7824 */ /* 0x000fe200078e0219 */
[C---:B-1----:R-:W-:Y:S01]  /*7bf0*/  LEA.HI R7, R124.reuse, 0x3a, RZ, 0x18 ;  /* 0x0000003a7c077811 */ /* 0x042fe200078fc0ff */
[----:B------:R1:W-:Y:S01]  /*7c00*/  STG.E.U8 desc[UR24][R32.64], R14 ;  /* 0x0000000e20007986 */ /* 0x0003e2000c101118 */
[----:B------:R-:W-:Y:S01]  /*7c10*/  LEA.HI R53, R124, 0x56, RZ, 0x18 ;  /* 0x000000567c357811 */ /* 0x000fe200078fc0ff */
[----:B------:R-:W-:Y:S01]  /*7c20*/  IMAD R31, R8, 0x4, R27 ;  /* 0x00000004081f7824 */ /* 0x000fe200078e021b */
[----:B------:R-:W-:Y:S01]  /*7c30*/  LEA.HI R85, R124, 0x7e, RZ, 0x18 ;  /* 0x0000007e7c557811 */ /* 0x000fe200078fc0ff */
[----:B------:R2:W-:Y:S01]  /*7c40*/  STG.E.U8 desc[UR24][R36.64], R9 ;  /* 0x0000000924007986 */ /* 0x0005e2000c101118 */
[-C--:B------:R-:W-:Y:S01]  /*7c50*/  IADD3 R82, P4, R21, R80.reuse, RZ ;  /* 0x0000005015527210 */ /* 0x080fe20007f9e0ff */
[----:B------:R-:W-:Y:S01]  /*7c60*/  IMAD R35, R8, 0x4, R31 ;  /* 0x0000000408237824 */ /* 0x000fe200078e021f */
[----:B------:R-:W-:Y:S01]  /*7c70*/  IADD3 R86, P6, R29, R80, RZ ;  /* 0x000000501d567210 */ /* 0x000fe20007fde0ff */
[----:B0-----:R-:W-:Y:S01]  /*7c80*/  IMAD R3, R15, R8, RZ ;  /* 0x000000080f037224 */ /* 0x001fe200078e02ff */
[----:B------:R-:W-:Y:S01]  /*7c90*/  LEA.HI R5, R124, 0x4a, RZ, 0x18 ;  /* 0x0000004a7c057811 */ /* 0x000fe200078fc0ff */
[----:B------:R-:W-:Y:S01]  /*7ca0*/  IMAD R39, R8, 0x4, R35 ;  /* 0x0000000408277824 */ /* 0x000fe200078e0223 */
[----:B------:R-:W-:Y:S01]  /*7cb0*/  IADD3 R2, P2, R23, R80, RZ ;  /* 0x0000005017027210 */ /* 0x000fe20007f5e0ff */
[----:B------:R-:W-:Y:S01]  /*7cc0*/  IMAD R15, R7, R8, RZ ;  /* 0x00000008070f7224 */ /* 0x000fe200078e02ff */
[----:B-1----:R-:W-:Y:S01]  /*7cd0*/  LEA.HI R33, R124, 0x4e, RZ, 0x18 ;  /* 0x0000004e7c217811 */ /* 0x002fe200078fc0ff */
[----:B------:R-:W-:Y:S01]  /*7ce0*/  IMAD R43, R8, 0x4, R39 ;  /* 0x00000004082b7824 */ /* 0x000fe200078e0227 */
[----:B------:R-:W-:Y:S01]  /*7cf0*/  IADD3 R84, P3, R3, R80, RZ ;  /* 0x0000005003547210 */ /* 0x000fe20007f7e0ff */
[-C--:B--2---:R-:W-:Y:S01]  /*7d00*/  IMAD R9, R41, R8.reuse, RZ ;  /* 0x0000000829097224 */ /* 0x084fe200078e02ff */
[----:B------:R-:W-:Y:S01]  /*7d10*/  LEA.HI R37, R124, 0x52, RZ, 0x18 ;  /* 0x000000527c257811 */ /* 0x000fe200078fc0ff */
[C---:B------:R-:W-:Y:S01]  /*7d20*/  IMAD R47, R8.reuse, 0x4, R43 ;  /* 0x00000004082f7824 */ /* 0x040fe200078e022b */
[-C--:B------:R-:W-:Y:S01]  /*7d30*/  LEA.HI.X.SX32 R87, R29, R81.reuse, 0x1, P6 ;  /* 0x000000511d577211 */ /* 0x080fe200030f0eff */
[----:B------:R-:W-:Y:S01]  /*7d40*/  IMAD R30, R49, R8, RZ ;  /* 0x00000008311e7224 */ /* 0x000fe200078e02ff */
[-C--:B------:R-:W-:Y:S01]  /*7d50*/  IADD3 R88, P5, R9, R80.reuse, RZ ;  /* 0x0000005009587210 */ /* 0x080fe20007fbe0ff */
[----:B------:R-:W-:Y:S01]  /*7d60*/  IMAD R51, R8, 0x4, R47 ;  /* 0x0000000408337824 */ /* 0x000fe200078e022f */
[----:B------:R-:W-:Y:S01]  /*7d70*/  IADD3 R16, P6, R26, R80, RZ ;  /* 0x000000501a107210 */ /* 0x000fe20007fde0ff */
[----:B------:R-:W-:Y:S01]  /*7d80*/  IMAD R38, R5, R8, RZ ;  /* 0x0000000805267224 */ /* 0x000fe200078e02ff */
[-C--:B------:R-:W-:Y:S01]  /*7d90*/  LEA.HI.X.SX32 R89, R9, R81.reuse, 0x1, P5 ;  /* 0x0000005109597211 */ /* 0x080fe200028f0eff */
[C---:B------:R-:W-:Y:S01]  /*7da0*/  IMAD R55, R8.reuse, 0x4, R51 ;  /* 0x0000000408377824 */ /* 0x040fe200078e0233 */
[----:B------:R-:W-:Y:S01]  /*7db0*/  IADD3 R18, P5, R19, R80, RZ ;  /* 0x0000005013127210 */ /* 0x000fe20007fbe0ff */
[-C--:B------:R-:W-:Y:S01]  /*7dc0*/  IMAD R41, R53, R8.reuse, RZ ;  /* 0x0000000835297224 */ /* 0x080fe200078e02ff */
[----:B------:R-:W-:Y:S01]  /*7dd0*/  FSEL R13, R13, -INF , P0 ;  /* 0xff8000000d0d7808 */ /* 0x000fe20000000000 */
[----:B------:R-:W-:Y:S01]  /*7de0*/  IMAD R59, R8, 0x4, R55 ;  /* 0x00000004083b7824 */ /* 0x000fe200078e0237 */
[-C--:B------:R-:W-:Y:S01]  /*7df0*/  LEA.HI.X.SX32 R19, R19, R81.reuse, 0x1, P5 ;  /* 0x0000005113137211 */ /* 0x080fe200028f0eff */
[----:B------:R-:W-:Y:S01]  /*7e00*/  IMAD R49, R61, R8, RZ ;  /* 0x000000083d317224 */ /* 0x000fe200078e02ff */
[----:B------:R-:W-:Y:S01]  /*7e10*/  IADD3 R28, P5, R38, R80, RZ ;  /* 0x00000050261c7210 */ /* 0x000fe20007fbe0ff */
[----:B------:R-:W-:Y:S01]  /*7e20*/  IMAD R63, R8, 0x4, R59 ;  /* 0x00000004083f7824 */ /* 0x000fe200078e023b */
[----:B------:R-:W-:Y:S01]  /*7e30*/  FSEL R11, R11, -INF , P1 ;  /* 0xff8000000b0b7808 */ /* 0x000fe20000800000 */
[----:B------:R-:W-:Y:S01]  /*7e40*/  IMAD R53, R65, R8, RZ ;  /* 0x0000000841357224 */ /* 0x000fe200078e02ff */
[----:B------:R-:W-:Y:S01]  /*7e50*/  LEA.HI.X.SX32 R29, R38, R81, 0x1, P5 ;  /* 0x00000051261d7211 */ /* 0x000fe200028f0eff */
[----:B------:R-:W-:Y:S01]  /*7e60*/  IMAD R67, R8, 0x4, R63 ;  /* 0x0000000408437824 */ /* 0x000fe200078e023f */
[----:B------:R-:W-:Y:S01]  /*7e70*/  IADD3 R38, P5, R39, R80, RZ ;  /* 0x0000005027267210 */ /* 0x000fe20007fbe0ff */
[----:B------:R-:W-:-:S02]  /*7e80*/  IMAD R57, R69, R8, RZ ;  /* 0x0000000845397224 */ /* 0x000fc400078e02ff */
[----:B------:R-:W-:Y:S01]  /*7e90*/  FFMA R12, R13, 0.69314718246459960938, R12 ;  /* 0x3f3172180d0c7823 */ /* 0x000fe2000000000c */
[C---:B------:R-:W-:Y:S01]  /*7ea0*/  IMAD R71, R8.reuse, 0x4, R67 ;  /* 0x0000000408477824 */ /* 0x040fe200078e0243 */
[-C--:B------:R-:W-:Y:S01]  /*7eb0*/  LEA.HI.X.SX32 R39, R39, R81.reuse, 0x1, P5 ;  /* 0x0000005127277211 */ /* 0x080fe200028f0eff */
[----:B------:R-:W-:Y:S01]  /*7ec0*/  IMAD R5, R79, R8, RZ ;  /* 0x000000084f057224 */ /* 0x000fe200078e02ff */
[----:B------:R-:W-:Y:S01]  /*7ed0*/  IADD3 R48, P5, R49, R80, RZ ;  /* 0x0000005031307210 */ /* 0x000fe20007fbe0ff */
[----:B------:R-:W-:Y:S02]  /*7ee0*/  IMAD R4, R8, 0x4, R71 ;  /* 0x0000000408047824 */ /* 0x000fe400078e0247 */
[----:B------:R-:W-:Y:S01]  /*7ef0*/  FFMA R13, R11, 0.69314718246459960938, R10 ;  /* 0x3f3172180b0d7823 */ /* 0x000fe2000000000a */
[-C--:B------:R-:W-:Y:S01]  /*7f00*/  IMAD R6, R83, R8.reuse, RZ ;  /* 0x0000000853067224 */ /* 0x080fe200078e02ff */
[-C--:B------:R-:W-:Y:S01]  /*7f10*/  LEA.HI.X.SX32 R83, R21, R81.reuse, 0x1, P4 ;  /* 0x0000005115537211 */ /* 0x080fe200020f0eff */
[-C--:B------:R-:W-:Y:S01]  /*7f20*/  IMAD R33, R33, R8.reuse, RZ ;  /* 0x0000000821217224 */ /* 0x080fe200078e02ff */
[-C--:B------:R-:W-:Y:S01]  /*7f30*/  LEA.HI.X.SX32 R49, R49, R81.reuse, 0x1, P5 ;  /* 0x0000005131317211 */ /* 0x080fe200028f0eff */
[----:B------:R-:W-:Y:S01]  /*7f40*/  IMAD R37, R37, R8, RZ ;  /* 0x0000000825257224 */ /* 0x000fe200078e02ff */
[----:B------:R-:W-:Y:S01]  /*7f50*/  IADD3 R58, P5, R59, R80, RZ ;  /* 0x000000503b3a7210 */ /* 0x000fe20007fbe0ff */
[-C--:B------:R-:W-:Y:S01]  /*7f60*/  IMAD R61, R73, R8.reuse, RZ ;  /* 0x00000008493d7224 */ /* 0x080fe200078e02ff */
[----:B------:R-:W-:Y:S01]  /*7f70*/  STG.E.U8 desc[UR24][R82.64], R102 ;  /* 0x0000006652007986 */ /* 0x000fe2000c101118 */
[-C--:B------:R-:W-:Y:S01]  /*7f80*/  IMAD R65, R75, R8.reuse, RZ ;  /* 0x000000084b417224 */ /* 0x080fe200078e02ff */
[----:B------:R-:W-:Y:S01]  /*7f90*/  LEA.HI.X.SX32 R59, R59, R81, 0x1, P5 ;  /* 0x000000513b3b7211 */ /* 0x000fe200028f0eff */
[----:B------:R-:W-:-:S02]  /*7fa0*/  IMAD R69, R77, R8, RZ ;  /* 0x000000084d457224 */ /* 0x000fc400078e02ff */
[----:B------:R-:W-:Y:S01]  /*7fb0*/  IMAD R7, R85, R8, RZ ;  /* 0x0000000855077224 */ /* 0x000fe200078e02ff */
[-C--:B------:R-:W-:Y:S01]  /*7fc0*/  LEA.HI.X.SX32 R85, R3, R81.reuse, 0x1, P3 ;  /* 0x0000005103557211 */ /* 0x080fe200018f0eff */
[----:B------:R-:W-:Y:S01]  /*7fd0*/  IMAD R79, R8, 0x4, R4 ;  /* 0x00000004084f7824 */ /* 0x000fe200078e0204 */
[-C--:B------:R-:W-:Y:S02]  /*7fe0*/  IADD3 R8, P4, R15, R80.reuse, RZ ;  /* 0x000000500f087210 */ /* 0x080fe40007f9e0ff */
[-C--:B------:R-:W-:Y:S01]  /*7ff0*/  IADD3 R14, P3, R17, R80.reuse, RZ ;  /* 0x00000050110e7210 */ /* 0x080fe20007f7e0ff */
[----:B------:R-:W-:Y:S01]  /*8000*/  STG.E.U8 desc[UR24][R84.64], R100 ;  /* 0x0000006454007986 */ /* 0x000fe2000c101118 */
[-C--:B------:R-:W-:Y:S02]  /*8010*/  LEA.HI.X.SX32 R3, R23, R81.reuse, 0x1, P2 ;  /* 0x0000005117037211 */ /* 0x080fe400010f0eff */
[----:B------:R-:W-:Y:S01]  /*8020*/  IADD3 R20, P2, R30, R80, RZ ;  /* 0x000000501e147210 */ /* 0x000fe20007f5e0ff */
[----:B------:R-:W-:Y:S01]  /*8030*/  STG.E.U8 desc[UR24][R86.64], R98 ;  /* 0x0000006256007986 */ /* 0x000fe2000c101118 */
[----:B------:R-:W-:-:S02]  /*8040*/  LEA.HI.X.SX32 R9, R15, R81, 0x1, P4 ;  /* 0x000000510f097211 */ /* 0x000fc400020f0eff */
[-C--:B------:R-:W-:Y:S01]  /*8050*/  LEA.HI.X.SX32 R15, R17, R81.reuse, 0x1, P3 ;  /* 0x00000051110f7211 */ /* 0x080fe200018f0eff */
[----:B------:R-:W-:Y:S01]  /*8060*/  STG.E.U8 desc[UR24][R88.64], R96 ;  /* 0x0000006058007986 */ /* 0x000fe2000c101118 */
[-C--:B------:R-:W-:Y:S02]  /*8070*/  IADD3 R22, P4, R25, R80.reuse, RZ ;  /* 0x0000005019167210 */ /* 0x080fe40007f9e0ff */
[-C--:B------:R-:W-:Y:S01]  /*8080*/  LEA.HI.X.SX32 R17, R26, R81.reuse, 0x1, P6 ;  /* 0x000000511a117211 */ /* 0x080fe200030f0eff */
[----:B------:R0:W-:Y:S01]  /*8090*/  STG.E.U8 desc[UR24][R2.64], R91 ;  /* 0x0000005b02007986 */ /* 0x0001e2000c101118 */
[-C--:B------:R-:W-:Y:S02]  /*80a0*/  IADD3 R24, P3, R34, R80.reuse, RZ ;  /* 0x0000005022187210 */ /* 0x080fe40007f7e0ff */
[----:B------:R-:W-:Y:S01]  /*80b0*/  IADD3 R26, P6, R27, R80, RZ ;  /* 0x000000501b1a7210 */ /* 0x000fe20007fde0ff */
[----:B------:R-:W-:Y:S01]  /*80c0*/  STG.E.U8 desc[UR24][R8.64], R93 ;  /* 0x0000005d08007986 */ /* 0x000fe2000c101118 */
[----:B------:R-:W-:-:S02]  /*80d0*/  LEA.HI.X.SX32 R21, R30, R81, 0x1, P2 ;  /* 0x000000511e157211 */ /* 0x000fc400010f0eff */
[-C--:B------:R-:W-:Y:S01]  /*80e0*/  IADD3 R30, P2, R31, R80.reuse, RZ ;  /* 0x000000501f1e7210 */ /* 0x080fe20007f5e0ff */
[----:B------:R-:W-:Y:S01]  /*80f0*/  STG.E.U8 desc[UR24][R14.64], R103 ;  /* 0x000000670e007986 */ /* 0x000fe2000c101118 */
[-C--:B------:R-:W-:Y:S02]  /*8100*/  LEA.HI.X.SX32 R23, R25, R81.reuse, 0x1, P4 ;  /* 0x0000005119177211 */ /* 0x080fe400020f0eff */
[-C--:B------:R-:W-:Y:S01]  /*8110*/  LEA.HI.X.SX32 R25, R34, R81.reuse, 0x1, P3 ;  /* 0x0000005122197211 */ /* 0x080fe200018f0eff */
[----:B------:R-:W-:Y:S01]  /*8120*/  STG.E.U8 desc[UR24][R16.64], R101 ;  /* 0x0000006510007986 */ /* 0x000fe2000c101118 */
[----:B------:R-:W-:Y:S01]  /*8130*/  LEA.HI.X.SX32 R27, R27, R81, 0x1, P6 ;  /* 0x000000511b1b7211 */ /* 0x000fe200030f0eff */
[----:B0-----:R-:W-:Y:S01]  /*8140*/  IMAD.SHL.U32 R2, R124, 0x2, RZ ;  /* 0x000000027c027824 */ /* 0x001fe200078e00ff */
[-C--:B------:R-:W-:Y:S01]  /*8150*/  IADD3 R32, P4, R33, R80.reuse, RZ ;  /* 0x0000005021207210 */ /* 0x080fe20007f9e0ff */
[----:B------:R-:W-:Y:S01]  /*8160*/  STG.E.U8 desc[UR24][R18.64], R111 ;  /* 0x0000006f12007986 */ /* 0x000fe2000c101118 */
[----:B------:R-:W-:-:S02]  /*8170*/  IADD3 R34, P3, R35, R80, RZ ;  /* 0x0000005023227210 */ /* 0x000fc40007f7e0ff */
[-C--:B------:R-:W-:Y:S01]  /*8180*/  IADD3 R36, P6, R37, R80.reuse, RZ ;  /* 0x0000005025247210 */ /* 0x080fe20007fde0ff */
[----:B------:R-:W-:Y:S01]  /*8190*/  STG.E.U8 desc[UR24][R20.64], R119 ;  /* 0x0000007714007986 */ /* 0x000fe2000c101118 */
[-C--:B------:R-:W-:Y:S02]  /*81a0*/  LEA.HI.X.SX32 R31, R31, R81.reuse, 0x1, P2 ;  /* 0x000000511f1f7211 */ /* 0x080fe400010f0eff */
[----:B------:R-:W-:Y:S01]  /*81b0*/  IADD3 R40, P2, R41, R80, RZ ;  /* 0x0000005029287210 */ /* 0x000fe20007f5e0ff */
[----:B------:R-:W-:Y:S01]  /*81c0*/  STG.E.U8 desc[UR24][R22.64], R90 ;  /* 0x0000005a16007986 */ /* 0x000fe2000c101118 */
[-C--:B------:R-:W-:Y:S02]  /*81d0*/  LEA.HI.X.SX32 R33, R33, R81.reuse, 0x1, P4 ;  /* 0x0000005121217211 */ /* 0x080fe400020f0eff */
[-C--:B------:R-:W-:Y:S01]  /*81e0*/  LEA.HI.X.SX32 R35, R35, R81.reuse, 0x1, P3 ;  /* 0x0000005123237211 */ /* 0x080fe200018f0eff */
[----:B------:R-:W-:Y:S01]  /*81f0*/  STG.E.U8 desc[UR24][R24.64], R94 ;  /* 0x0000005e18007986 */ /* 0x000fe2000c101118 */
[----:B------:R-:W-:-:S02]  /*8200*/  LEA.HI.X.SX32 R37, R37, R81, 0x1, P6 ;  /* 0x0000005125257211 */ /* 0x000fc400030f0eff */
[-C--:B------:R-:W-:Y:S01]  /*8210*/  IADD3 R42, P4, R43, R80.reuse, RZ ;  /* 0x000000502b2a7210 */ /* 0x080fe20007f9e0ff */
[----:B------:R-:W-:Y:S01]  /*8220*/  STG.E.U8 desc[UR24][R26.64], R99 ;  /* 0x000000631a007986 */ /* 0x000fe2000c101118 */
        /* <DEDUP_REMOVED lines=9> */
[-C--:B------:R-:W-:Y:S02]  /*82c0*/  LEA.HI.X.SX32 R47, R47, R81.reuse, 0x1, P6 ;  /* 0x000000512f2f7211 */ /* 0x080fe400030f0eff */
[-C--:B------:R-:W-:Y:S01]  /*82d0*/  IADD3 R52, P4, R53, R80.reuse, RZ ;  /* 0x0000005035347210 */ /* 0x080fe20007f9e0ff */
[----:B------:R-:W-:Y:S01]  /*82e0*/  STG.E.U8 desc[UR24][R34.64], R97 ;  /* 0x0000006122007986 */ /* 0x000fe2000c101118 */
[-C--:B------:R-:W-:Y:S02]  /*82f0*/  IADD3 R54, P3, R55, R80.reuse, RZ ;  /* 0x0000005037367210 */ /* 0x080fe40007f7e0ff */
[----:B------:R-:W-:Y:S01]  /*8300*/  IADD3 R56, P6, R57, R80, RZ ;  /* 0x0000005039387210 */ /* 0x000fe20007fde0ff */
[----:B------:R0:W-:Y:S01]  /*8310*/  STG.E.U8 desc[UR24][R36.64], R107 ;  /* 0x0000006b24007986 */ /* 0x0001e2000c101118 */
[----:B------:R-:W-:-:S02]  /*8320*/  LEA.HI.X.SX32 R51, R51, R81, 0x1, P2 ;  /* 0x0000005133337211 */ /* 0x000fc400010f0eff */
[-C--:B------:R-:W-:Y:S01]  /*8330*/  IADD3 R60, P2, R61, R80.reuse, RZ ;  /* 0x000000503d3c7210 */ /* 0x080fe20007f5e0ff */
[----:B------:R-:W-:Y:S01]  /*8340*/  STG.E.U8 desc[UR24][R38.64], R115 ;  /* 0x0000007326007986 */ /* 0x000fe2000c101118 */
[-C--:B------:R-:W-:Y:S02]  /*8350*/  LEA.HI.X.SX32 R53, R53, R81.reuse, 0x1, P4 ;  /* 0x0000005135357211 */ /* 0x080fe400020f0eff */
[-C--:B------:R-:W-:Y:S01]  /*8360*/  LEA.HI.X.SX32 R55, R55, R81.reuse, 0x1, P3 ;  /* 0x0000005137377211 */ /* 0x080fe200018f0eff */
[----:B------:R-:W-:Y:S01]  /*8370*/  STG.E.U8 desc[UR24][R40.64], R123 ;  /* 0x0000007b28007986 */ /* 0x000fe2000c101118 */
[----:B------:R-:W-:Y:S02]  /*8380*/  LEA.HI.X.SX32 R57, R57, R81, 0x1, P6 ;  /* 0x0000005139397211 */ /* 0x000fe400030f0eff */
[-C--:B------:R-:W-:Y:S01]  /*8390*/  IADD3 R62, P4, R63, R80.reuse, RZ ;  /* 0x000000503f3e7210 */ /* 0x080fe20007f9e0ff */
[----:B------:R-:W-:Y:S01]  /*83a0*/  STG.E.U8 desc[UR24][R42.64], R95 ;  /* 0x0000005f2a007986 */ /* 0x000fe2000c101118 */
[-C--:B------:R-:W-:Y:S01]  /*83b0*/  IADD3 R64, P3, R65, R80.reuse, RZ ;  /* 0x0000005041407210 */ /* 0x080fe20007f7e0ff */
[----:B0-----:R-:W0:Y:S01]  /*83c0*/  LDC.64 R36, c[0x0][0x230] ;  /* 0x00008c00ff247b82 */ /* 0x001e220000000a00 */
[-C--:B------:R-:W-:Y:S01]  /*83d0*/  IADD3 R66, P6, R67, R80.reuse, RZ ;  /* 0x0000005043427210 */ /* 0x080fe20007fde0ff */
[----:B------:R-:W-:Y:S01]  /*83e0*/  STG.E.U8 desc[UR24][R44.64], R105 ;  /* 0x000000692c007986 */ /* 0x000fe2000c101118 */
[----:B------:R-:W-:-:S02]  /*83f0*/  IADD3 R68, P5, R69, R80, RZ ;  /* 0x0000005045447210 */ /* 0x000fc40007fbe0ff */
[-C--:B------:R-:W-:Y:S01]  /*8400*/  LEA.HI.X.SX32 R61, R61, R81.reuse, 0x1, P2 ;  /* 0x000000513d3d7211 */ /* 0x080fe200010f0eff */
[----:B------:R-:W-:Y:S01]  /*8410*/  STG.E.U8 desc[UR24][R46.64], R113 ;  /* 0x000000712e007986 */ /* 0x000fe2000c101118 */
[----:B------:R-:W-:Y:S02]  /*8420*/  IADD3 R70, P2, R71, R80, RZ ;  /* 0x0000005047467210 */ /* 0x000fe40007f5e0ff */
[-C--:B------:R-:W-:Y:S01]  /*8430*/  LEA.HI.X.SX32 R63, R63, R81.reuse, 0x1, P4 ;  /* 0x000000513f3f7211 */ /* 0x080fe200020f0eff */
[----:B------:R-:W-:Y:S01]  /*8440*/  STG.E.U8 desc[UR24][R48.64], R121 ;  /* 0x0000007930007986 */ /* 0x000fe2000c101118 */
[-C--:B------:R-:W-:Y:S02]  /*8450*/  LEA.HI.X.SX32 R65, R65, R81.reuse, 0x1, P3 ;  /* 0x0000005141417211 */ /* 0x080fe400018f0eff */
[-C--:B------:R-:W-:Y:S02]  /*8460*/  LEA.HI.X.SX32 R67, R67, R81.reuse, 0x1, P6 ;  /* 0x0000005143437211 */ /* 0x080fe400030f0eff */
[----:B------:R-:W-:-:S02]  /*8470*/  LEA.HI.X.SX32 R69, R69, R81, 0x1, P5 ;  /* 0x0000005145457211 */ /* 0x000fc400028f0eff */
[-C--:B------:R-:W-:Y:S02]  /*8480*/  IADD3 R72, P4, R5, R80.reuse, RZ ;  /* 0x0000005005487210 */ /* 0x080fe40007f9e0ff */
[-C--:B------:R-:W-:Y:S02]  /*8490*/  IADD3 R74, P3, R4, R80.reuse, RZ ;  /* 0x00000050044a7210 */ /* 0x080fe40007f7e0ff */
[-C--:B------:R-:W-:Y:S02]  /*84a0*/  IADD3 R76, P6, R6, R80.reuse, RZ ;  /* 0x00000050064c7210 */ /* 0x080fe40007fde0ff */
[-C--:B------:R-:W-:Y:S02]  /*84b0*/  IADD3 R78, P5, R79, R80.reuse, RZ ;  /* 0x000000504f4e7210 */ /* 0x080fe40007fbe0ff */
[----:B------:R-:W-:Y:S02]  /*84c0*/  LEA.HI.X.SX32 R71, R71, R81, 0x1, P2 ;  /* 0x0000005147477211 */ /* 0x000fe400010f0eff */
[----:B------:R-:W-:-:S02]  /*84d0*/  IADD3 R80, P2, R7, R80, RZ ;  /* 0x0000005007507210 */ /* 0x000fc40007f5e0ff */
[-C--:B------:R-:W-:Y:S02]  /*84e0*/  LEA.HI.X.SX32 R73, R5, R81.reuse, 0x1, P4 ;  /* 0x0000005105497211 */ /* 0x080fe400020f0eff */
[-C--:B------:R-:W-:Y:S02]  /*84f0*/  LEA.HI.X.SX32 R75, R4, R81.reuse, 0x1, P3 ;  /* 0x00000051044b7211 */ /* 0x080fe400018f0eff */
[-C--:B------:R-:W-:Y:S02]  /*8500*/  LEA.HI.X.SX32 R77, R6, R81.reuse, 0x1, P6 ;  /* 0x00000051064d7211 */ /* 0x080fe400030f0eff */
[-C--:B------:R-:W-:Y:S02]  /*8510*/  LEA.HI.X.SX32 R79, R79, R81.reuse, 0x1, P5 ;  /* 0x000000514f4f7211 */ /* 0x080fe400028f0eff */
[----:B------:R-:W-:Y:S02]  /*8520*/  LEA.HI.X.SX32 R81, R7, R81, 0x1, P2 ;  /* 0x0000005107517211 */ /* 0x000fe400010f0eff */
[----:B------:R-:W1:Y:S01]  /*8530*/  LDS.128 R4, [R92] ;  /* 0x000000005c047984 */ /* 0x000e620000000c00 */
[----:B------:R-:W-:-:S02]  /*8540*/  LOP3.LUT P2, RZ, R124, 0x100, RZ, 0xc0, !PT ;  /* 0x000001007cff7812 */ /* 0x000fc4000784c0ff */
[----:B-1----:R-:W-:Y:S02]  /*8550*/  PRMT R83, R4, 0x7770, RZ ;  /* 0x0000777004537816 */ /* 0x002fe400000000ff */
[C---:B------:R-:W-:Y:S02]  /*8560*/  PRMT R9, R5.reuse, 0x7773, RZ ;  /* 0x0000777305097816 */ /* 0x040fe400000000ff */
[C---:B------:R-:W-:Y:S01]  /*8570*/  PRMT R21, R5.reuse, 0x7772, RZ ;  /* 0x0000777205157816 */ /* 0x040fe200000000ff */
[----:B------:R-:W-:Y:S01]  /*8580*/  STG.E.U8 desc[UR24][R50.64], R83 ;  /* 0x0000005332007986 */ /* 0x000fe2000c101118 */
[C---:B------:R-:W-:Y:S02]  /*8590*/  PRMT R29, R5.reuse, 0x7771, RZ ;  /* 0x00007771051d7816 */ /* 0x040fe400000000ff */
[----:B------:R-:W-:Y:S02]  /*85a0*/  PRMT R35, R5, 0x7770, RZ ;  /* 0x0000777005237816 */ /* 0x000fe400000000ff */
[----:B------:R-:W-:-:S02]  /*85b0*/  PRMT R33, R6, 0x7770, RZ ;  /* 0x0000777006217816 */ /* 0x000fc400000000ff */
[C---:B------:R-:W-:Y:S01]  /*85c0*/  PRMT R5, R7.reuse, 0x7773, RZ ;  /* 0x0000777307057816 */ /* 0x040fe200000000ff */
[----:B------:R-:W-:Y:S01]  /*85d0*/  STG.E.U8 desc[UR24][R52.64], R35 ;  /* 0x0000002334007986 */ /* 0x000fe2000c101118 */
[C---:B------:R-:W-:Y:S02]  /*85e0*/  PRMT R17, R7.reuse, 0x7772, RZ ;  /* 0x0000777207117816 */ /* 0x040fe400000000ff */
[C---:B------:R-:W-:Y:S01]  /*85f0*/  PRMT R25, R7.reuse, 0x7771, RZ ;  /* 0x0000777107197816 */ /* 0x040fe200000000ff */
[----:B------:R-:W-:Y:S01]  /*8600*/  STG.E.U8 desc[UR24][R54.64], R33 ;  /* 0x0000002136007986 */ /* 0x000fe2000c101118 */
[----:B------:R-:W-:Y:S02]  /*8610*/  PRMT R7, R7, 0x7770, RZ ;  /* 0x0000777007077816 */ /* 0x000fe400000000ff */
[----:B------:R-:W-:Y:S02]  /*8620*/  PRMT R31, R4, 0x7771, RZ ;  /* 0x00007771041f7816 */ /* 0x000fe400000000ff */
[----:B------:R-:W-:Y:S01]  /*8630*/  PRMT R27, R6, 0x7771, RZ ;  /* 0x00007771061b7816 */ /* 0x000fe200000000ff */
[----:B------:R-:W-:Y:S01]  /*8640*/  STG.E.U8 desc[UR24][R56.64], R7 ;  /* 0x0000000738007986 */ /* 0x000fe2000c101118 */
[----:B------:R-:W-:-:S02]  /*8650*/  PRMT R23, R4, 0x7772, RZ ;  /* 0x0000777204177816 */ /* 0x000fc400000000ff */
[----:B------:R-:W-:Y:S01]  /*8660*/  PRMT R19, R6, 0x7772, RZ ;  /* 0x0000777206137816 */ /* 0x000fe200000000ff */
[----:B------:R-:W-:Y:S01]  /*8670*/  STG.E.U8 desc[UR24][R58.64], R31 ;  /* 0x0000001f3a007986 */ /* 0x000fe2000c101118 */
[----:B------:R-:W-:Y:S01]  /*8680*/  PRMT R15, R4, 0x7773, RZ ;  /* 0x00007773040f7816 */ /* 0x000fe200000000ff */
[----:B------:R-:W-:Y:S01]  /*8690*/  IMAD.HI R4, R120, 0x4, RZ ;  /* 0x0000000478047827 */ /* 0x000fe200078e02ff */
[----:B------:R-:W-:Y:S01]  /*86a0*/  PRMT R3, R6, 0x7773, RZ ;  /* 0x0000777306037816 */ /* 0x000fe200000000ff */
[----:B------:R-:W-:Y:S01]  /*86b0*/  STG.E.U8 desc[UR24][R60.64], R29 ;  /* 0x0000001d3c007986 */ /* 0x000fe2000c101118 */
[----:B------:R-:W-:-:S03]  /*86c0*/  LOP3.LUT R6, R2, 0x3f8, RZ, 0xc0, !PT ;  /* 0x000003f802067812 */ /* 0x000fc600078ec0ff */
[----:B------:R-:W-:Y:S04]  /*86d0*/  STG.E.U8 desc[UR24][R62.64], R27 ;  /* 0x0000001b3e007986 */ /* 0x000fe8000c101118 */
[----:B------:R-:W-:Y:S04]  /*86e0*/  STG.E.U8 desc[UR24][R64.64], R25 ;  /* 0x0000001940007986 */ /* 0x000fe8000c101118 */
[----:B------:R-:W-:Y:S04]  /*86f0*/  STG.E.U8 desc[UR24][R66.64], R23 ;  /* 0x0000001742007986 */ /* 0x000fe8000c101118 */
[----:B------:R-:W-:Y:S04]  /*8700*/  STG.E.U8 desc[UR24][R68.64], R21 ;  /* 0x0000001544007986 */ /* 0x000fe8000c101118 */
[----:B------:R-:W-:Y:S04]  /*8710*/  STG.E.U8 desc[UR24][R70.64], R19 ;  /* 0x0000001346007986 */ /* 0x000fe8000c101118 */
[----:B------:R-:W-:Y:S04]  /*8720*/  STG.E.U8 desc[UR24][R72.64], R17 ;  /* 0x0000001148007986 */ /* 0x000fe8000c101118 */
[----:B------:R-:W-:Y:S04]  /*8730*/  STG.E.U8 desc[UR24][R74.64], R15 ;  /* 0x0000000f4a007986 */ /* 0x000fe8000c101118 */
[----:B------:R-:W-:Y:S04]  /*8740*/  STG.E.U8 desc[UR24][R76.64], R9 ;  /* 0x000000094c007986 */ /* 0x000fe8000c101118 */
[----:B------:R1:W-:Y:S04]  /*8750*/  STG.E.U8 desc[UR24][R78.64], R3 ;  /* 0x000000034e007986 */ /* 0x0003e8000c101118 */
[----:B------:R2:W-:Y:S01]  /*8760*/  STG.E.U8 desc[UR24][R80.64], R5 ;  /* 0x0000000550007986 */ /* 0x0005e2000c101118 */
[----:B------:R-:W-:Y:S01]  /*8770*/  BAR.SYNC.DEFER_BLOCKING 0x0 ;  /* 0x0000000000007b1d */ /* 0x000fe20000010000 */
[----:B-1----:R-:W-:-:S05]  /*8780*/  IMAD.SHL.U32 R3, R120, 0x4, RZ ;  /* 0x0000000478037824 */ /* 0x002fca00078e00ff */
[----:B0-----:R-:W-:-:S04]  /*8790*/  IADD3 R2, P0, P1, R3, UR6, R36 ;  /* 0x0000000603027c10 */ /* 0x001fc8000f91e024 */
[----:B------:R-:W-:Y:S01]  /*87a0*/  IADD3.X R3, R4, UR5, R37, P0, P1 ;  /* 0x0000000504037c10 */ /* 0x000fe200087e2425 */
[----:B------:R2:W-:Y:S01]  /*87b0*/  STS.64 [R6+UR19], R12 ;  /* 0x0000000c06007988 */ /* 0x0005e20008000a13 */
[----:B------:R-:W-:Y:S06]  /*87c0*/  BAR.SYNC.DEFER_BLOCKING 0x0 ;  /* 0x0000000000007b1d */ /* 0x000fec0000010000 */
[----:B------:R-:W-:Y:S05]  /*87d0*/  @P2 EXIT ;  /* 0x000000000000294d */ /* 0x000fea0003800000 */
[----:B--2---:R-:W0:Y:S04]  /*87e0*/  LDS R5, [R0] ;  /* 0x0000000000057984 */ /* 0x004e280000000800 */
[----:B0-----:R-:W-:Y:S01]  /*87f0*/  STG.E desc[UR24][R2.64], R5 ;  /* 0x0000000502007986 */ /* 0x001fe2000c101918 */
[----:B------:R-:W-:Y:S05]  /*8800*/  EXIT ;  /* 0x000000000000794d */ /* 0x000fea0003800000 */
.L_x_2:
[----:B------:R-:W-:-:S00]  /*8810*/  BRA `(.L_x_2) ;  /* 0xfffffffc00fc7947 */ /* 0x000fc0000383ffff */
[----:B------:R-:W-:-:S00]  /*8820*/  NOP ;  /* 0x0000000000007918 */ /* 0x000fc00000000000 */
        /* <DEDUP_REMOVED lines=13> */
.L_x_3:


//--------------------- .nv.global.init           --------------------------
	.section	.nv.global.init,"aw",@progbits
.nv.global.init:
	.type		_$_str,@object
	.size		_$_str,(.L_0 - _$_str)
_$_str:
        /*0000*/ 	.byte	0x5f, 0x5f, 0x43, 0x55, 0x44, 0x41, 0x5f, 0x46, 0x54, 0x5a, 0x00
.L_0:


//--------------------- .nv.shared.attn_fwd       --------------------------
	.section	.nv.shared.attn_fwd,"aw",@nobits
	.sectionflags	@""
	.align	16
	.zero		1024


//--------------------- .nv.shared.reserved.0     --------------------------
	.section	.nv.shared.reserved.0,"aw",@nobits
	.weak		__nv_reservedSMEM_offset_0_alias
	.size		__nv_reservedSMEM_offset_0_alias, 0, 0
	.other		__nv_reservedSMEM_offset_0_alias,@"STO_CUDA_RESERVED_SHARED STV_DEFAULT"
__nv_reservedSMEM_offset_0_alias:
	.zero		0


//--------------------- .nv.constant0.attn_fwd    --------------------------
	.section	.nv.constant0.attn_fwd,"a",@progbits
	.sectionflags	@""
	.align	4
.nv.constant0.attn_fwd:
	.zero		664


//--------------------- SYMBOLS --------------------------

	.type		.nv.reservedSmem.offset0,@object
	.size		.nv.reservedSmem.offset0,0x4
